//
// Generated by NVIDIA NVVM Compiler
//
// Compiler Build ID: CL-36424714
// Cuda compilation tools, release 13.0, V13.0.88
// Based on NVVM 20.0.0
//

.version 9.0
.target sm_100
.address_size 64

	// .globl	_Z16BlockSortKernel2PiS_S_ii
// _ZZ16BlockSortKernel2PiS_S_iiE12temp_storage has been demoted
.global .align 1 .b8 _ZN34_INTERNAL_e510dfde_4_k_cu_c1ee43bb4cuda3std3__45__cpo5beginE[1];
.global .align 1 .b8 _ZN34_INTERNAL_e510dfde_4_k_cu_c1ee43bb4cuda3std3__45__cpo3endE[1];
.global .align 1 .b8 _ZN34_INTERNAL_e510dfde_4_k_cu_c1ee43bb4cuda3std3__45__cpo6cbeginE[1];
.global .align 1 .b8 _ZN34_INTERNAL_e510dfde_4_k_cu_c1ee43bb4cuda3std3__45__cpo4cendE[1];
.global .align 1 .b8 _ZN34_INTERNAL_e510dfde_4_k_cu_c1ee43bb4cuda3std3__45__cpo6rbeginE[1];
.global .align 1 .b8 _ZN34_INTERNAL_e510dfde_4_k_cu_c1ee43bb4cuda3std3__45__cpo4rendE[1];
.global .align 1 .b8 _ZN34_INTERNAL_e510dfde_4_k_cu_c1ee43bb4cuda3std3__45__cpo7crbeginE[1];
.global .align 1 .b8 _ZN34_INTERNAL_e510dfde_4_k_cu_c1ee43bb4cuda3std3__45__cpo5crendE[1];
.global .align 1 .b8 _ZN34_INTERNAL_e510dfde_4_k_cu_c1ee43bb4cuda3std3__436_GLOBAL__N__e510dfde_4_k_cu_c1ee43bb6ignoreE[1];
.global .align 1 .b8 _ZN34_INTERNAL_e510dfde_4_k_cu_c1ee43bb4cuda3std3__419piecewise_constructE[1];
.global .align 1 .b8 _ZN34_INTERNAL_e510dfde_4_k_cu_c1ee43bb4cuda3std3__48in_placeE[1];
.global .align 1 .b8 _ZN34_INTERNAL_e510dfde_4_k_cu_c1ee43bb4cuda3std3__420unreachable_sentinelE[1];
.global .align 1 .b8 _ZN34_INTERNAL_e510dfde_4_k_cu_c1ee43bb4cuda3std3__47nulloptE[1];
.global .align 1 .b8 _ZN34_INTERNAL_e510dfde_4_k_cu_c1ee43bb4cuda3std3__48unexpectE[1];
.global .align 1 .b8 _ZN34_INTERNAL_e510dfde_4_k_cu_c1ee43bb4cuda3std6ranges3__45__cpo4swapE[1];
.global .align 1 .b8 _ZN34_INTERNAL_e510dfde_4_k_cu_c1ee43bb4cuda3std6ranges3__45__cpo9iter_moveE[1];
.global .align 1 .b8 _ZN34_INTERNAL_e510dfde_4_k_cu_c1ee43bb4cuda3std6ranges3__45__cpo5beginE[1];
.global .align 1 .b8 _ZN34_INTERNAL_e510dfde_4_k_cu_c1ee43bb4cuda3std6ranges3__45__cpo3endE[1];
.global .align 1 .b8 _ZN34_INTERNAL_e510dfde_4_k_cu_c1ee43bb4cuda3std6ranges3__45__cpo6cbeginE[1];
.global .align 1 .b8 _ZN34_INTERNAL_e510dfde_4_k_cu_c1ee43bb4cuda3std6ranges3__45__cpo4cendE[1];
.global .align 1 .b8 _ZN34_INTERNAL_e510dfde_4_k_cu_c1ee43bb4cuda3std6ranges3__45__cpo7advanceE[1];
.global .align 1 .b8 _ZN34_INTERNAL_e510dfde_4_k_cu_c1ee43bb4cuda3std6ranges3__45__cpo9iter_swapE[1];
.global .align 1 .b8 _ZN34_INTERNAL_e510dfde_4_k_cu_c1ee43bb4cuda3std6ranges3__45__cpo4nextE[1];
.global .align 1 .b8 _ZN34_INTERNAL_e510dfde_4_k_cu_c1ee43bb4cuda3std6ranges3__45__cpo4prevE[1];
.global .align 1 .b8 _ZN34_INTERNAL_e510dfde_4_k_cu_c1ee43bb4cuda3std6ranges3__45__cpo4dataE[1];
.global .align 1 .b8 _ZN34_INTERNAL_e510dfde_4_k_cu_c1ee43bb4cuda3std6ranges3__45__cpo5cdataE[1];
.global .align 1 .b8 _ZN34_INTERNAL_e510dfde_4_k_cu_c1ee43bb4cuda3std6ranges3__45__cpo4sizeE[1];
.global .align 1 .b8 _ZN34_INTERNAL_e510dfde_4_k_cu_c1ee43bb4cuda3std6ranges3__45__cpo5ssizeE[1];
.global .align 1 .b8 _ZN34_INTERNAL_e510dfde_4_k_cu_c1ee43bb4cuda3std6ranges3__45__cpo8distanceE[1];
.global .align 1 .b8 _ZN34_INTERNAL_e510dfde_4_k_cu_c1ee43bb6thrust24THRUST_300001_SM_1000_NS6system6detail10sequential3seqE[1];
.global .align 1 .b8 _ZN34_INTERNAL_e510dfde_4_k_cu_c1ee43bb6thrust24THRUST_300001_SM_1000_NS12placeholders2_1E[1];
.global .align 1 .b8 _ZN34_INTERNAL_e510dfde_4_k_cu_c1ee43bb6thrust24THRUST_300001_SM_1000_NS12placeholders2_2E[1];
.global .align 1 .b8 _ZN34_INTERNAL_e510dfde_4_k_cu_c1ee43bb6thrust24THRUST_300001_SM_1000_NS12placeholders2_3E[1];
.global .align 1 .b8 _ZN34_INTERNAL_e510dfde_4_k_cu_c1ee43bb6thrust24THRUST_300001_SM_1000_NS12placeholders2_4E[1];
.global .align 1 .b8 _ZN34_INTERNAL_e510dfde_4_k_cu_c1ee43bb6thrust24THRUST_300001_SM_1000_NS12placeholders2_5E[1];
.global .align 1 .b8 _ZN34_INTERNAL_e510dfde_4_k_cu_c1ee43bb6thrust24THRUST_300001_SM_1000_NS12placeholders2_6E[1];
.global .align 1 .b8 _ZN34_INTERNAL_e510dfde_4_k_cu_c1ee43bb6thrust24THRUST_300001_SM_1000_NS12placeholders2_7E[1];
.global .align 1 .b8 _ZN34_INTERNAL_e510dfde_4_k_cu_c1ee43bb6thrust24THRUST_300001_SM_1000_NS12placeholders2_8E[1];
.global .align 1 .b8 _ZN34_INTERNAL_e510dfde_4_k_cu_c1ee43bb6thrust24THRUST_300001_SM_1000_NS12placeholders2_9E[1];
.global .align 1 .b8 _ZN34_INTERNAL_e510dfde_4_k_cu_c1ee43bb6thrust24THRUST_300001_SM_1000_NS12placeholders3_10E[1];

.visible .entry _Z16BlockSortKernel2PiS_S_ii(
	.param .u64 .ptr .align 1 _Z16BlockSortKernel2PiS_S_ii_param_0,
	.param .u64 .ptr .align 1 _Z16BlockSortKernel2PiS_S_ii_param_1,
	.param .u64 .ptr .align 1 _Z16BlockSortKernel2PiS_S_ii_param_2,
	.param .u32 _Z16BlockSortKernel2PiS_S_ii_param_3,
	.param .u32 _Z16BlockSortKernel2PiS_S_ii_param_4
)
{
	.reg .pred 	%p<14>;
	.reg .b16 	%rs<9>;
	.reg .b32 	%r<200>;
	.reg .b64 	%rd<20>;
	// demoted variable
	.shared .align 16 .b8 _ZZ16BlockSortKernel2PiS_S_iiE12temp_storage[1184];
	ld.param.u64 	%rd4, [_Z16BlockSortKernel2PiS_S_ii_param_0];
	ld.param.u64 	%rd6, [_Z16BlockSortKernel2PiS_S_ii_param_2];
	ld.param.u32 	%r47, [_Z16BlockSortKernel2PiS_S_ii_param_3];
	ld.param.u32 	%r189, [_Z16BlockSortKernel2PiS_S_ii_param_4];
	cvta.to.global.u64 	%rd7, %rd6;
	mov.u32 	%r48, %ctaid.x;
	mul.wide.u32 	%rd8, %r48, 4;
	add.s64 	%rd1, %rd7, %rd8;
	ld.global.u32 	%r1, [%rd1];
	add.s32 	%r49, %r47, -1;
	setp.eq.s32 	%p1, %r48, %r49;
	@%p1 bra 	$L__BB0_2;
	ld.global.u32 	%r189, [%rd1+4];
$L__BB0_2:
	cvt.s64.s32 	%rd9, %r1;
	sub.s32 	%r4, %r189, %r1;
	mov.u32 	%r5, %tid.x;
	shl.b32 	%r6, %r5, 2;
	setp.ge.s32 	%p2, %r6, %r4;
	cvt.u64.u32 	%rd10, %r6;
	add.s64 	%rd11, %rd10, %rd9;
	cvta.to.global.u64 	%rd12, %rd4;
	shl.b64 	%rd13, %rd11, 2;
	add.s64 	%rd2, %rd12, %rd13;
	@%p2 bra 	$L__BB0_4;
	ld.global.u32 	%r51, [%rd2];
	xor.b32  	%r197, %r51, -2147483648;
$L__BB0_4:
	add.s32 	%r9, %r6, 1;
	setp.ge.s32 	%p3, %r9, %r4;
	@%p3 bra 	$L__BB0_6;
	ld.global.u32 	%r53, [%rd2+4];
	xor.b32  	%r196, %r53, -2147483648;
$L__BB0_6:
	add.s32 	%r55, %r6, 2;
	setp.ge.s32 	%p4, %r55, %r4;
	@%p4 bra 	$L__BB0_8;
	ld.global.u32 	%r56, [%rd2+8];
	xor.b32  	%r195, %r56, -2147483648;
$L__BB0_8:
	add.s32 	%r14, %r6, 3;
	setp.ge.s32 	%p5, %r14, %r4;
	@%p5 bra 	$L__BB0_10;
	ld.global.u32 	%r58, [%rd2+12];
	xor.b32  	%r194, %r58, -2147483648;
$L__BB0_10:
	bar.sync 	0;
	mov.b32 	%r198, 0;
	mov.b32 	%r61, 4;
	// begin inline asm
	bmsk.clamp.b32 %r59, %r198, %r61;
	// end inline asm
	shl.b32 	%r106, %r6, 2;
	mov.u32 	%r107, _ZZ16BlockSortKernel2PiS_S_iiE12temp_storage;
	add.s32 	%r108, %r107, %r106;
	mad.lo.s32 	%r109, %r5, -12, %r108;
	shl.b32 	%r134, %r5, 5;
	add.s32 	%r135, %r109, %r134;
$L__BB0_11:
	mov.b32 	%r103, 0;
	st.shared.u32 	[%r109], %r103;
	st.shared.u32 	[%r109+128], %r103;
	st.shared.u32 	[%r109+256], %r103;
	st.shared.u32 	[%r109+384], %r103;
	st.shared.u32 	[%r109+512], %r103;
	st.shared.u32 	[%r109+640], %r103;
	st.shared.u32 	[%r109+768], %r103;
	st.shared.u32 	[%r109+896], %r103;
	st.shared.u32 	[%r109+1024], %r103;
	// begin inline asm
	shr.b32 %r63, %r197, %r198;
	// end inline asm
	and.b32  	%r110, %r59, %r63;
	shl.b32 	%r111, %r110, 7;
	and.b32  	%r112, %r111, 896;
	add.s32 	%r113, %r109, %r112;
	shr.u32 	%r114, %r110, 2;
	and.b32  	%r115, %r114, 1073741822;
	add.s32 	%r23, %r113, %r115;
	ld.shared.u16 	%rs1, [%r23];
	add.s16 	%rs5, %rs1, 1;
	st.shared.u16 	[%r23], %rs5;
	// begin inline asm
	shr.b32 %r66, %r196, %r198;
	// end inline asm
	and.b32  	%r116, %r59, %r66;
	shl.b32 	%r117, %r116, 7;
	and.b32  	%r118, %r117, 896;
	add.s32 	%r119, %r109, %r118;
	shr.u32 	%r120, %r116, 2;
	and.b32  	%r121, %r120, 1073741822;
	add.s32 	%r24, %r119, %r121;
	ld.shared.u16 	%rs2, [%r24];
	add.s16 	%rs6, %rs2, 1;
	st.shared.u16 	[%r24], %rs6;
	// begin inline asm
	shr.b32 %r69, %r195, %r198;
	// end inline asm
	and.b32  	%r122, %r59, %r69;
	shl.b32 	%r123, %r122, 7;
	and.b32  	%r124, %r123, 896;
	add.s32 	%r125, %r109, %r124;
	shr.u32 	%r126, %r122, 2;
	and.b32  	%r127, %r126, 1073741822;
	add.s32 	%r25, %r125, %r127;
	ld.shared.u16 	%rs3, [%r25];
	add.s16 	%rs7, %rs3, 1;
	st.shared.u16 	[%r25], %rs7;
	// begin inline asm
	shr.b32 %r72, %r194, %r198;
	// end inline asm
	and.b32  	%r128, %r59, %r72;
	shl.b32 	%r129, %r128, 7;
	and.b32  	%r130, %r129, 896;
	add.s32 	%r131, %r109, %r130;
	shr.u32 	%r132, %r128, 2;
	and.b32  	%r133, %r132, 1073741822;
	add.s32 	%r26, %r131, %r133;
	ld.shared.u16 	%rs4, [%r26];
	add.s16 	%rs8, %rs4, 1;
	st.shared.u16 	[%r26], %rs8;
	bar.sync 	0;
	ld.shared.u32 	%r27, [%r135];
	ld.shared.u32 	%r136, [%r135+4];
	ld.shared.u32 	%r137, [%r135+8];
	ld.shared.u32 	%r138, [%r135+12];
	ld.shared.u32 	%r139, [%r135+16];
	ld.shared.u32 	%r140, [%r135+20];
	ld.shared.u32 	%r141, [%r135+24];
	ld.shared.u32 	%r142, [%r135+28];
	ld.shared.u32 	%r143, [%r135+32];
	add.s32 	%r28, %r136, %r27;
	add.s32 	%r29, %r137, %r28;
	add.s32 	%r30, %r138, %r29;
	add.s32 	%r31, %r139, %r30;
	add.s32 	%r32, %r140, %r31;
	add.s32 	%r33, %r141, %r32;
	add.s32 	%r34, %r142, %r33;
	add.s32 	%r80, %r143, %r34;
	// begin inline asm
	mov.u32 %r75, %laneid;
	// end inline asm
	mov.b32 	%r78, 1;
	mov.b32 	%r105, -1;
	// begin inline asm
	{  .reg .u32 r0;  .reg .pred p;  shfl.sync.up.b32 r0|p, %r80, %r78, %r103, %r105;  @p add.u32 r0, r0, %r80;  mov.u32 %r76, r0;}
	// end inline asm
	mov.b32 	%r84, 2;
	// begin inline asm
	{  .reg .u32 r0;  .reg .pred p;  shfl.sync.up.b32 r0|p, %r76, %r84, %r103, %r105;  @p add.u32 r0, r0, %r76;  mov.u32 %r82, r0;}
	// end inline asm
	mov.b32 	%r90, 4;
	// begin inline asm
	{  .reg .u32 r0;  .reg .pred p;  shfl.sync.up.b32 r0|p, %r82, %r90, %r103, %r105;  @p add.u32 r0, r0, %r82;  mov.u32 %r88, r0;}
	// end inline asm
	mov.b32 	%r96, 8;
	// begin inline asm
	{  .reg .u32 r0;  .reg .pred p;  shfl.sync.up.b32 r0|p, %r88, %r96, %r103, %r105;  @p add.u32 r0, r0, %r88;  mov.u32 %r94, r0;}
	// end inline asm
	mov.b32 	%r102, 16;
	// begin inline asm
	{  .reg .u32 r0;  .reg .pred p;  shfl.sync.up.b32 r0|p, %r94, %r102, %r103, %r105;  @p add.u32 r0, r0, %r94;  mov.u32 %r100, r0;}
	// end inline asm
	setp.ne.s32 	%p6, %r75, 31;
	@%p6 bra 	$L__BB0_13;
	st.shared.u32 	[_ZZ16BlockSortKernel2PiS_S_iiE12temp_storage+1152], %r100;
$L__BB0_13:
	bar.sync 	0;
	setp.ne.s32 	%p7, %r75, 0;
	sub.s32 	%r199, %r100, %r80;
	@%p7 bra 	$L__BB0_15;
	ld.shared.u32 	%r144, [_ZZ16BlockSortKernel2PiS_S_iiE12temp_storage+1152];
	shl.b32 	%r199, %r144, 16;
	st.shared.u32 	[_ZZ16BlockSortKernel2PiS_S_iiE12temp_storage+1160], %r199;
$L__BB0_15:
	setp.eq.s32 	%p8, %r5, 0;
	bar.sync 	0;
	mov.u32 	%r145, _ZZ16BlockSortKernel2PiS_S_iiE12temp_storage;
	ld.shared.u32 	%r146, [_ZZ16BlockSortKernel2PiS_S_iiE12temp_storage+1160];
	selp.b32 	%r147, 0, %r146, %p8;
	add.s32 	%r148, %r199, %r147;
	add.s32 	%r149, %r27, %r148;
	add.s32 	%r150, %r28, %r148;
	add.s32 	%r151, %r29, %r148;
	add.s32 	%r152, %r30, %r148;
	add.s32 	%r153, %r31, %r148;
	add.s32 	%r154, %r32, %r148;
	add.s32 	%r155, %r33, %r148;
	add.s32 	%r156, %r34, %r148;
	shl.b32 	%r157, %r5, 5;
	shl.b32 	%r158, %r6, 2;
	add.s32 	%r159, %r145, %r158;
	mad.lo.s32 	%r160, %r5, -12, %r159;
	add.s32 	%r161, %r160, %r157;
	st.shared.u32 	[%r161], %r148;
	st.shared.u32 	[%r161+4], %r149;
	st.shared.u32 	[%r161+8], %r150;
	st.shared.u32 	[%r161+12], %r151;
	st.shared.u32 	[%r161+16], %r152;
	st.shared.u32 	[%r161+20], %r153;
	st.shared.u32 	[%r161+24], %r154;
	st.shared.u32 	[%r161+28], %r155;
	st.shared.u32 	[%r161+32], %r156;
	bar.sync 	0;
	cvt.u32.u16 	%r162, %rs1;
	ld.shared.u16 	%r163, [%r23];
	add.s32 	%r164, %r163, %r162;
	cvt.u32.u16 	%r165, %rs2;
	ld.shared.u16 	%r166, [%r24];
	add.s32 	%r167, %r166, %r165;
	cvt.u32.u16 	%r168, %rs3;
	ld.shared.u16 	%r169, [%r25];
	add.s32 	%r170, %r169, %r168;
	cvt.u32.u16 	%r171, %rs4;
	ld.shared.u16 	%r172, [%r26];
	add.s32 	%r173, %r172, %r171;
	bar.sync 	0;
	shl.b32 	%r174, %r164, 2;
	add.s32 	%r175, %r145, %r174;
	st.shared.u32 	[%r175], %r197;
	shl.b32 	%r176, %r167, 2;
	add.s32 	%r177, %r145, %r176;
	st.shared.u32 	[%r177], %r196;
	shl.b32 	%r178, %r170, 2;
	add.s32 	%r179, %r145, %r178;
	st.shared.u32 	[%r179], %r195;
	shl.b32 	%r180, %r173, 2;
	add.s32 	%r181, %r145, %r180;
	st.shared.u32 	[%r181], %r194;
	bar.sync 	0;
	ld.shared.v4.u32 	{%r197, %r196, %r195, %r194}, [%r159];
	setp.gt.u32 	%p9, %r198, 27;
	@%p9 bra 	$L__BB0_17;
	add.s32 	%r198, %r198, 4;
	bar.sync 	0;
	bra.uni 	$L__BB0_11;
$L__BB0_17:
	ld.param.u64 	%rd19, [_Z16BlockSortKernel2PiS_S_ii_param_1];
	setp.ge.s32 	%p10, %r6, %r4;
	bar.sync 	0;
	cvta.to.global.u64 	%rd14, %rd19;
	cvt.u64.u32 	%rd15, %r6;
	cvt.s64.s32 	%rd16, %r1;
	add.s64 	%rd17, %rd15, %rd16;
	shl.b64 	%rd18, %rd17, 2;
	add.s64 	%rd3, %rd14, %rd18;
	@%p10 bra 	$L__BB0_19;
	xor.b32  	%r182, %r197, -2147483648;
	st.global.u32 	[%rd3], %r182;
$L__BB0_19:
	setp.ge.s32 	%p11, %r9, %r4;
	@%p11 bra 	$L__BB0_21;
	xor.b32  	%r183, %r196, -2147483648;
	st.global.u32 	[%rd3+4], %r183;
$L__BB0_21:
	mov.u32 	%r184, %tid.x;
	shl.b32 	%r185, %r184, 2;
	or.b32  	%r186, %r185, 2;
	setp.ge.s32 	%p12, %r186, %r4;
	@%p12 bra 	$L__BB0_23;
	xor.b32  	%r187, %r195, -2147483648;
	st.global.u32 	[%rd3+8], %r187;
$L__BB0_23:
	setp.ge.s32 	%p13, %r14, %r4;
	@%p13 bra 	$L__BB0_25;
	xor.b32  	%r188, %r194, -2147483648;
	st.global.u32 	[%rd3+12], %r188;
$L__BB0_25:
	ret;

}
	// .globl	_ZN3cub18CUB_300001_SM_10006detail11EmptyKernelIvEEvv
.visible .entry _ZN3cub18CUB_300001_SM_10006detail11EmptyKernelIvEEvv()
{


	ret;

}


// ===== COMPILED SASS (sm_100) =====

	.target	sm_100

	.elftype	@"ET_EXEC"


//--------------------- .note.nv.tkinfo           --------------------------
	.section	.note.nv.tkinfo,"",@"SHT_NOTE"
	.sectionflags	@"SHF_NOTE_NV_TKINFO"
	.tkinfo
        /*0018*/ 	.word	0x00000002
        /*0030*/ 	.string	""
        /*0030*/ 	.string	"ptxas"
        /*0030*/ 	.string	"Cuda compilation tools, release 13.0, V13.0.88"
        /*0030*/ 	.string	"Build cuda_13.0.r13.0/compiler.36424714_0"
        /*0030*/ 	.string	"-arch sm_100 -m 64 "



//--------------------- .note.nv.cuinfo           --------------------------
	.section	.note.nv.cuinfo,"",@"SHT_NOTE"
	.sectionflags	@"SHF_NOTE_NV_CUINFO"
        /*0018*/ 	.short	0x0002
        /*001a*/ 	.short	0x0064
        /*001c*/ 	.short	0x0082
	.zero		2


//--------------------- .nv.info                  --------------------------
	.section	.nv.info,"",@"SHT_CUDA_INFO"
	.align	4


	//----- nvinfo : EIATTR_REGCOUNT
	.align		4
        /*0000*/ 	.byte	0x04, 0x2f
        /*0002*/ 	.short	(.L_41 - .L_40)
	.align		4
.L_40:
        /*0004*/ 	.word	index@(_Z16BlockSortKernel2PiS_S_ii)
        /*0008*/ 	.word	0x00000027


	//----- nvinfo : EIATTR_FRAME_SIZE
	.align		4
.L_41:
        /*000c*/ 	.byte	0x04, 0x11
        /*000e*/ 	.short	(.L_43 - .L_42)
	.align		4
.L_42:
        /*0010*/ 	.word	index@(_Z16BlockSortKernel2PiS_S_ii)
        /*0014*/ 	.word	0x00000000


	//----- nvinfo : EIATTR_REGCOUNT
	.align		4
.L_43:
        /*0018*/ 	.byte	0x04, 0x2f
        /*001a*/ 	.short	(.L_45 - .L_44)
	.align		4
.L_44:
        /*001c*/ 	.word	index@(_ZN3cub18CUB_300001_SM_10006detail11EmptyKernelIvEEvv)
        /*0020*/ 	.word	0x00000004


	//----- nvinfo : EIATTR_FRAME_SIZE
	.align		4
.L_45:
        /*0024*/ 	.byte	0x04, 0x11
        /*0026*/ 	.short	(.L_47 - .L_46)
	.align		4
.L_46:
        /*0028*/ 	.word	index@(_ZN3cub18CUB_300001_SM_10006detail11EmptyKernelIvEEvv)
        /*002c*/ 	.word	0x00000000


	//----- nvinfo : EIATTR_MIN_STACK_SIZE
	.align		4
.L_47:
        /*0030*/ 	.byte	0x04, 0x12
        /*0032*/ 	.short	(.L_49 - .L_48)
	.align		4
.L_48:
        /*0034*/ 	.word	index@(_ZN3cub18CUB_300001_SM_10006detail11EmptyKernelIvEEvv)
        /*0038*/ 	.word	0x00000000


	//----- nvinfo : EIATTR_MIN_STACK_SIZE
	.align		4
.L_49:
        /*003c*/ 	.byte	0x04, 0x12
        /*003e*/ 	.short	(.L_51 - .L_50)
	.align		4
.L_50:
        /*0040*/ 	.word	index@(_Z16BlockSortKernel2PiS_S_ii)
        /*0044*/ 	.word	0x00000000
.L_51:


//--------------------- .nv.compat                --------------------------
	.section	.nv.compat,"",@"SHT_CUDA_COMPAT_INFO"
	.align	4
        /*0000*/ 	.byte	0x02, 0x09, 0x00, 0x00, 0x02, 0x02, 0x01, 0x00, 0x02, 0x05, 0x05, 0x00, 0x03, 0x07, 0x01, 0x01
        /*0010*/ 	.byte	0x02, 0x03, 0x00, 0x00, 0x02, 0x06, 0x01, 0x00, 0x04, 0x0b, 0x08, 0x00, 0x09, 0x00, 0x00, 0x00
        /*0020*/ 	.byte	0x00, 0x00, 0x00, 0x00


//--------------------- .nv.info._ZN3cub18CUB_300001_SM_10006detail11EmptyKernelIvEEvv --------------------------
	.section	.nv.info._ZN3cub18CUB_300001_SM_10006detail11EmptyKernelIvEEvv,"",@"SHT_CUDA_INFO"
	.sectionflags	@""
	.align	4


	//----- nvinfo : EIATTR_CUDA_API_VERSION
	.align		4
        /*0000*/ 	.byte	0x04, 0x37
        /*0002*/ 	.short	(.L_53 - .L_52)
.L_52:
        /*0004*/ 	.word	0x00000082


	//----- nvinfo : EIATTR_SPARSE_MMA_MASK
	.align		4
.L_53:
        /*0008*/ 	.byte	0x03, 0x50
        /*000a*/ 	.short	0x0000


	//----- nvinfo : EIATTR_MAXREG_COUNT
	.align		4
        /*000c*/ 	.byte	0x03, 0x1b
        /*000e*/ 	.short	0x00ff


	//----- nvinfo : EIATTR_MERCURY_ISA_VERSION
	.align		4
        /*0010*/ 	.byte	0x03, 0x5f
        /*0012*/ 	.short	0x0101


	//----- nvinfo : EIATTR_VRC_CTA_INIT_COUNT
	.align		4
        /*0014*/ 	.byte	0x02, 0x4a
	.zero		1
	.zero		1


	//----- nvinfo : EIATTR_EXIT_INSTR_OFFSETS
	.align		4
        /*0018*/ 	.byte	0x04, 0x1c
        /*001a*/ 	.short	(.L_55 - .L_54)


	//   ....[0]....
.L_54:
        /*001c*/ 	.word	0x00000010


	//----- nvinfo : EIATTR_SW_WAR
	.align		4
.L_55:
        /*0020*/ 	.byte	0x04, 0x36
        /*0022*/ 	.short	(.L_57 - .L_56)
.L_56:
        /*0024*/ 	.word	0x00000008
.L_57:


//--------------------- .nv.info._Z16BlockSortKernel2PiS_S_ii --------------------------
	.section	.nv.info._Z16BlockSortKernel2PiS_S_ii,"",@"SHT_CUDA_INFO"
	.sectionflags	@""
	.align	4


	//----- nvinfo : EIATTR_CUDA_API_VERSION
	.align		4
        /*0000*/ 	.byte	0x04, 0x37
        /*0002*/ 	.short	(.L_59 - .L_58)
.L_58:
        /*0004*/ 	.word	0x00000082


	//----- nvinfo : EIATTR_KPARAM_INFO
	.align		4
.L_59:
        /*0008*/ 	.byte	0x04, 0x17
        /*000a*/ 	.short	(.L_61 - .L_60)
.L_60:
        /*000c*/ 	.word	0x00000000
        /*0010*/ 	.short	0x0004
        /*0012*/ 	.short	0x001c
        /*0014*/ 	.byte	0x00, 0xf0, 0x11, 0x00


	//----- nvinfo : EIATTR_KPARAM_INFO
	.align		4
.L_61:
        /*0018*/ 	.byte	0x04, 0x17
        /*001a*/ 	.short	(.L_63 - .L_62)
.L_62:
        /*001c*/ 	.word	0x00000000
        /*0020*/ 	.short	0x0003
        /*0022*/ 	.short	0x0018
        /*0024*/ 	.byte	0x00, 0xf0, 0x11, 0x00


	//----- nvinfo : EIATTR_KPARAM_INFO
	.align		4
.L_63:
        /*0028*/ 	.byte	0x04, 0x17
        /*002a*/ 	.short	(.L_65 - .L_64)
.L_64:
        /*002c*/ 	.word	0x00000000
        /*0030*/ 	.short	0x0002
        /*0032*/ 	.short	0x0010
        /*0034*/ 	.byte	0x00, 0xf5, 0x21, 0x00


	//----- nvinfo : EIATTR_KPARAM_INFO
	.align		4
.L_65:
        /*0038*/ 	.byte	0x04, 0x17
        /*003a*/ 	.short	(.L_67 - .L_66)
.L_66:
        /*003c*/ 	.word	0x00000000
        /*0040*/ 	.short	0x0001
        /*0042*/ 	.short	0x0008
        /*0044*/ 	.byte	0x00, 0xf5, 0x21, 0x00


	//----- nvinfo : EIATTR_KPARAM_INFO
	.align		4
.L_67:
        /*0048*/ 	.byte	0x04, 0x17
        /*004a*/ 	.short	(.L_69 - .L_68)
.L_68:
        /*004c*/ 	.word	0x00000000
        /*0050*/ 	.short	0x0000
        /*0052*/ 	.short	0x0000
        /*0054*/ 	.byte	0x00, 0xf5, 0x21, 0x00


	//----- nvinfo : EIATTR_SPARSE_MMA_MASK
	.align		4
.L_69:
        /*0058*/ 	.byte	0x03, 0x50
        /*005a*/ 	.short	0x0000


	//----- nvinfo : EIATTR_MAXREG_COUNT
	.align		4
        /*005c*/ 	.byte	0x03, 0x1b
        /*005e*/ 	.short	0x00ff


	//----- nvinfo : EIATTR_NUM_BARRIERS
	.align		4
        /*0060*/ 	.byte	0x02, 0x4c
        /*0062*/ 	.byte	0x01
	.zero		1


	//----- nvinfo : EIATTR_MERCURY_ISA_VERSION
	.align		4
        /*0064*/ 	.byte	0x03, 0x5f
        /*0066*/ 	.short	0x0101


	//----- nvinfo : EIATTR_COOP_GROUP_MASK_REGIDS
	.align		4
        /*0068*/ 	.byte	0x04, 0x29
        /*006a*/ 	.short	(.L_71 - .L_70)


	//   ....[0]....
.L_70:
        /*006c*/ 	.word	0xffffffff


	//   ....[1]....
        /*0070*/ 	.word	0xffffffff


	//   ....[2]....
        /*0074*/ 	.word	0xffffffff


	//   ....[3]....
        /*0078*/ 	.word	0xffffffff


	//   ....[4]....
        /*007c*/ 	.word	0xffffffff


	//----- nvinfo : EIATTR_COOP_GROUP_INSTR_OFFSETS
	.align		4
.L_71:
        /*0080*/ 	.byte	0x04, 0x28
        /*0082*/ 	.short	(.L_73 - .L_72)


	//   ....[0]....
.L_72:
        /*0084*/ 	.word	0x00000760


	//   ....[1]....
        /*0088*/ 	.word	0x00000780


	//   ....[2]....
        /*008c*/ 	.word	0x000007a0


	//   ....[3]....
        /*0090*/ 	.word	0x000007d0


	//   ....[4]....
        /*0094*/ 	.word	0x00000810


	//----- nvinfo : EIATTR_VRC_CTA_INIT_COUNT
	.align		4
.L_73:
        /*0098*/ 	.byte	0x02, 0x4a
	.zero		1
	.zero		1


	//----- nvinfo : EIATTR_EXIT_INSTR_OFFSETS
	.align		4
        /*009c*/ 	.byte	0x04, 0x1c
        /*009e*/ 	.short	(.L_75 - .L_74)


	//   ....[0]....
.L_74:
        /*00a0*/ 	.word	0x00000ce0


	//   ....[1]....
        /*00a4*/ 	.word	0x00000d10


	//----- nvinfo : EIATTR_CBANK_PARAM_SIZE
	.align		4
.L_75:
        /*00a8*/ 	.byte	0x03, 0x19
        /*00aa*/ 	.short	0x0020


	//----- nvinfo : EIATTR_PARAM_CBANK
	.align		4
        /*00ac*/ 	.byte	0x04, 0x0a
        /*00ae*/ 	.short	(.L_77 - .L_76)
	.align		4
.L_76:
        /*00b0*/ 	.word	index@(.nv.constant0._Z16BlockSortKernel2PiS_S_ii)
        /*00b4*/ 	.short	0x0380
        /*00b6*/ 	.short	0x0020


	//----- nvinfo : EIATTR_SW_WAR
	.align		4
.L_77:
        /*00b8*/ 	.byte	0x04, 0x36
        /*00ba*/ 	.short	(.L_79 - .L_78)
.L_78:
        /*00bc*/ 	.word	0x00000008
.L_79:


//--------------------- .nv.callgraph             --------------------------
	.section	.nv.callgraph,"",@"SHT_CUDA_CALLGRAPH"
	.align	4
	.sectionentsize	8
	.align		4
        /*0000*/ 	.word	0x00000000
	.align		4
        /*0004*/ 	.word	0xffffffff
	.align		4
        /*0008*/ 	.word	0x00000000
	.align		4
        /*000c*/ 	.word	0xfffffffe
	.align		4
        /*0010*/ 	.word	0x00000000
	.align		4
        /*0014*/ 	.word	0xfffffffd
	.align		4
        /*0018*/ 	.word	0x00000000
	.align		4
        /*001c*/ 	.word	0xfffffffc


//--------------------- .nv.constant4             --------------------------
	.section	.nv.constant4,"a",@progbits
	.align	8
	.align		8
.nv.constant4:
        /*0000*/ 	.dword	_ZN34_INTERNAL_e510dfde_4_k_cu_c1ee43bb4cuda3std3__45__cpo5beginE
	.align		8
        /*0008*/ 	.dword	_ZN34_INTERNAL_e510dfde_4_k_cu_c1ee43bb4cuda3std3__45__cpo3endE
	.align		8
        /*0010*/ 	.dword	_ZN34_INTERNAL_e510dfde_4_k_cu_c1ee43bb4cuda3std3__45__cpo6cbeginE
	.align		8
        /*0018*/ 	.dword	_ZN34_INTERNAL_e510dfde_4_k_cu_c1ee43bb4cuda3std3__45__cpo4cendE
	.align		8
        /*0020*/ 	.dword	_ZN34_INTERNAL_e510dfde_4_k_cu_c1ee43bb4cuda3std3__45__cpo6rbeginE
	.align		8
        /*0028*/ 	.dword	_ZN34_INTERNAL_e510dfde_4_k_cu_c1ee43bb4cuda3std3__45__cpo4rendE
	.align		8
        /*0030*/ 	.dword	_ZN34_INTERNAL_e510dfde_4_k_cu_c1ee43bb4cuda3std3__45__cpo7crbeginE
	.align		8
        /*0038*/ 	.dword	_ZN34_INTERNAL_e510dfde_4_k_cu_c1ee43bb4cuda3std3__45__cpo5crendE
	.align		8
        /*0040*/ 	.dword	_ZN34_INTERNAL_e510dfde_4_k_cu_c1ee43bb4cuda3std3__436_GLOBAL__N__e510dfde_4_k_cu_c1ee43bb6ignoreE
	.align		8
        /*0048*/ 	.dword	_ZN34_INTERNAL_e510dfde_4_k_cu_c1ee43bb4cuda3std3__419piecewise_constructE
	.align		8
        /*0050*/ 	.dword	_ZN34_INTERNAL_e510dfde_4_k_cu_c1ee43bb4cuda3std3__48in_placeE
	.align		8
        /*0058*/ 	.dword	_ZN34_INTERNAL_e510dfde_4_k_cu_c1ee43bb4cuda3std3__420unreachable_sentinelE
	.align		8
        /*0060*/ 	.dword	_ZN34_INTERNAL_e510dfde_4_k_cu_c1ee43bb4cuda3std3__47nulloptE
	.align		8
        /*0068*/ 	.dword	_ZN34_INTERNAL_e510dfde_4_k_cu_c1ee43bb4cuda3std3__48unexpectE
	.align		8
        /*0070*/ 	.dword	_ZN34_INTERNAL_e510dfde_4_k_cu_c1ee43bb4cuda3std6ranges3__45__cpo4swapE
	.align		8
        /*0078*/ 	.dword	_ZN34_INTERNAL_e510dfde_4_k_cu_c1ee43bb4cuda3std6ranges3__45__cpo9iter_moveE
	.align		8
        /*0080*/ 	.dword	_ZN34_INTERNAL_e510dfde_4_k_cu_c1ee43bb4cuda3std6ranges3__45__cpo5beginE
	.align		8
        /*0088*/ 	.dword	_ZN34_INTERNAL_e510dfde_4_k_cu_c1ee43bb4cuda3std6ranges3__45__cpo3endE
	.align		8
        /*0090*/ 	.dword	_ZN34_INTERNAL_e510dfde_4_k_cu_c1ee43bb4cuda3std6ranges3__45__cpo6cbeginE
	.align		8
        /*0098*/ 	.dword	_ZN34_INTERNAL_e510dfde_4_k_cu_c1ee43bb4cuda3std6ranges3__45__cpo4cendE
	.align		8
        /*00a0*/ 	.dword	_ZN34_INTERNAL_e510dfde_4_k_cu_c1ee43bb4cuda3std6ranges3__45__cpo7advanceE
	.align		8
        /*00a8*/ 	.dword	_ZN34_INTERNAL_e510dfde_4_k_cu_c1ee43bb4cuda3std6ranges3__45__cpo9iter_swapE
	.align		8
        /*00b0*/ 	.dword	_ZN34_INTERNAL_e510dfde_4_k_cu_c1ee43bb4cuda3std6ranges3__45__cpo4nextE
	.align		8
        /*00b8*/ 	.dword	_ZN34_INTERNAL_e510dfde_4_k_cu_c1ee43bb4cuda3std6ranges3__45__cpo4prevE
	.align		8
        /*00c0*/ 	.dword	_ZN34_INTERNAL_e510dfde_4_k_cu_c1ee43bb4cuda3std6ranges3__45__cpo4dataE
	.align		8
        /*00c8*/ 	.dword	_ZN34_INTERNAL_e510dfde_4_k_cu_c1ee43bb4cuda3std6ranges3__45__cpo5cdataE
	.align		8
        /*00d0*/ 	.dword	_ZN34_INTERNAL_e510dfde_4_k_cu_c1ee43bb4cuda3std6ranges3__45__cpo4sizeE
	.align		8
        /*00d8*/ 	.dword	_ZN34_INTERNAL_e510dfde_4_k_cu_c1ee43bb4cuda3std6ranges3__45__cpo5ssizeE
	.align		8
        /*00e0*/ 	.dword	_ZN34_INTERNAL_e510dfde_4_k_cu_c1ee43bb4cuda3std6ranges3__45__cpo8distanceE
	.align		8
        /*00e8*/ 	.dword	_ZN34_INTERNAL_e510dfde_4_k_cu_c1ee43bb6thrust24THRUST_300001_SM_1000_NS6system6detail10sequential3seqE
	.align		8
        /*00f0*/ 	.dword	_ZN34_INTERNAL_e510dfde_4_k_cu_c1ee43bb6thrust24THRUST_300001_SM_1000_NS12placeholders2_1E
	.align		8
        /*00f8*/ 	.dword	_ZN34_INTERNAL_e510dfde_4_k_cu_c1ee43bb6thrust24THRUST_300001_SM_1000_NS12placeholders2_2E
	.align		8
        /*0100*/ 	.dword	_ZN34_INTERNAL_e510dfde_4_k_cu_c1ee43bb6thrust24THRUST_300001_SM_1000_NS12placeholders2_3E
	.align		8
        /*0108*/ 	.dword	_ZN34_INTERNAL_e510dfde_4_k_cu_c1ee43bb6thrust24THRUST_300001_SM_1000_NS12placeholders2_4E
	.align		8
        /*0110*/ 	.dword	_ZN34_INTERNAL_e510dfde_4_k_cu_c1ee43bb6thrust24THRUST_300001_SM_1000_NS12placeholders2_5E
	.align		8
        /*0118*/ 	.dword	_ZN34_INTERNAL_e510dfde_4_k_cu_c1ee43bb6thrust24THRUST_300001_SM_1000_NS12placeholders2_6E
	.align		8
        /*0120*/ 	.dword	_ZN34_INTERNAL_e510dfde_4_k_cu_c1ee43bb6thrust24THRUST_300001_SM_1000_NS12placeholders2_7E
	.align		8
        /*0128*/ 	.dword	_ZN34_INTERNAL_e510dfde_4_k_cu_c1ee43bb6thrust24THRUST_300001_SM_1000_NS12placeholders2_8E
	.align		8
        /*0130*/ 	.dword	_ZN34_INTERNAL_e510dfde_4_k_cu_c1ee43bb6thrust24THRUST_300001_SM_1000_NS12placeholders2_9E
	.align		8
        /*0138*/ 	.dword	_ZN34_INTERNAL_e510dfde_4_k_cu_c1ee43bb6thrust24THRUST_300001_SM_1000_NS12placeholders3_10E


//--------------------- .text._ZN3cub18CUB_300001_SM_10006detail11EmptyKernelIvEEvv --------------------------
	.section	.text._ZN3cub18CUB_300001_SM_10006detail11EmptyKernelIvEEvv,"ax",@progbits
	.align	128
        .global         _ZN3cub18CUB_300001_SM_10006detail11EmptyKernelIvEEvv
        .type           _ZN3cub18CUB_300001_SM_10006detail11EmptyKernelIvEEvv,@function
        .size           _ZN3cub18CUB_300001_SM_10006detail11EmptyKernelIvEEvv,(.L_x_3 - _ZN3cub18CUB_300001_SM_10006detail11EmptyKernelIvEEvv)
        .other          _ZN3cub18CUB_300001_SM_10006detail11EmptyKernelIvEEvv,@"STO_CUDA_ENTRY STV_DEFAULT"
_ZN3cub18CUB_300001_SM_10006detail11EmptyKernelIvEEvv:
.text._ZN3cub18CUB_300001_SM_10006detail11EmptyKernelIvEEvv:
[----:B------:R-:W-:Y:S01]  /*0000*/  LDC R1, c[0x0][0x37c] ;  /* 0x0000df00ff017b82 */ /* 0x000fe20000000800 */
[----:B------:R-:W-:Y:S05]  /*0010*/  EXIT ;  /* 0x000000000000794d */ /* 0x000fea0003800000 */
.L_x_0:
[----:B------:R-:W-:-:S00]  /*0020*/  BRA `(.L_x_0) ;  /* 0xfffffffc00fc7947 */ /* 0x000fc0000383ffff */
[----:B------:R-:W-:-:S00]  /*0030*/  NOP ;  /* 0x0000000000007918 */ /* 0x000fc00000000000 */
        /* <DEDUP_REMOVED lines=12> */
.L_x_3:


//--------------------- .text._Z16BlockSortKernel2PiS_S_ii --------------------------
	.section	.text._Z16BlockSortKernel2PiS_S_ii,"ax",@progbits
	.align	128
        .global         _Z16BlockSortKernel2PiS_S_ii
        .type           _Z16BlockSortKernel2PiS_S_ii,@function
        .size           _Z16BlockSortKernel2PiS_S_ii,(.L_x_4 - _Z16BlockSortKernel2PiS_S_ii)
        .other          _Z16BlockSortKernel2PiS_S_ii,@"STO_CUDA_ENTRY STV_DEFAULT"
_Z16BlockSortKernel2PiS_S_ii:
.text._Z16BlockSortKernel2PiS_S_ii:
[----:B------:R-:W-:Y:S01]  /*0000*/  LDC R1, c[0x0][0x37c] ;  /* 0x0000df00ff017b82 */ /* 0x000fe20000000800 */
[----:B------:R-:W0:Y:S01]  /*0010*/  S2R R3, SR_CTAID.X ;  /* 0x0000000000037919 */ /* 0x000e220000002500 */
[----:B------:R-:W1:Y:S06]  /*0020*/  LDCU UR4, c[0x0][0x398] ;  /* 0x00007300ff0477ac */ /* 0x000e6c0008000800 */
[----:B------:R-:W2:Y:S01]  /*0030*/  LDC.64 R8, c[0x0][0x390] ;  /* 0x0000e400ff087b82 */ /* 0x000ea20000000a00 */
[----:B------:R-:W3:Y:S01]  /*0040*/  LDCU UR5, c[0x0][0x39c] ;  /* 0x00007380ff0577ac */ /* 0x000ee20008000800 */
[----:B------:R-:W4:Y:S01]  /*0050*/  LDCU.64 UR6, c[0x0][0x358] ;  /* 0x00006b00ff0677ac */ /* 0x000f220008000a00 */
[----:B-1----:R-:W-:Y:S01]  /*0060*/  UIADD3 UR4, UPT, UPT, UR4, -0x1, URZ ;  /* 0xffffffff04047890 */ /* 0x002fe2000fffe0ff */
[----:B---3--:R-:W-:-:S05]  /*0070*/  IMAD.U32 R11, RZ, RZ, UR5 ;  /* 0x00000005ff0b7e24 */ /* 0x008fca000f8e00ff */
[C---:B0-----:R-:W-:Y:S01]  /*0080*/  ISETP.NE.AND P0, PT, R3.reuse, UR4, PT ;  /* 0x0000000403007c0c */ /* 0x041fe2000bf05270 */
[----:B--2---:R-:W-:-:S04]  /*0090*/  IMAD.WIDE.U32 R8, R3, 0x4, R8 ;  /* 0x0000000403087825 */ /* 0x004fc800078e0008 */
[----:B------:R-:W0:Y:S01]  /*00a0*/  LDCU.64 UR4, c[0x0][0x380] ;  /* 0x00007000ff0477ac */ /* 0x000e220008000a00 */
[----:B----4-:R-:W2:Y:S07]  /*00b0*/  LDG.E R0, desc[UR6][R8.64] ;  /* 0x0000000608007981 */ /* 0x010eae000c1e1900 */
[----:B------:R1:W3:Y:S01]  /*00c0*/  @P0 LDG.E R11, desc[UR6][R8.64+0x4] ;  /* 0x00000406080b0981 */ /* 0x0002e2000c1e1900 */
[----:B------:R-:W4:Y:S02]  /*00d0*/  S2R R3, SR_TID.X ;  /* 0x0000000000037919 */ /* 0x000f240000002100 */
[----:B----4-:R-:W-:-:S04]  /*00e0*/  IMAD.SHL.U32 R13, R3, 0x4, RZ ;  /* 0x00000004030d7824 */ /* 0x010fc800078e00ff */
[----:B------:R-:W-:Y:S01]  /*00f0*/  VIADD R15, R13, 0x1 ;  /* 0x000000010d0f7836 */ /* 0x000fe20000000000 */
[----:B--2---:R-:W-:-:S04]  /*0100*/  IADD3 R10, P3, PT, R0, R13, RZ ;  /* 0x0000000d000a7210 */ /* 0x004fc80007f7e0ff */
[----:B-1----:R-:W-:Y:S02]  /*0110*/  LEA.HI.X.SX32 R9, R0, RZ, 0x1, P3 ;  /* 0x000000ff00097211 */ /* 0x002fe400018f0eff */
[----:B0-----:R-:W-:Y:S01]  /*0120*/  LEA R12, P4, R10, UR4, 0x2 ;  /* 0x000000040a0c7c11 */ /* 0x001fe2000f8810ff */
[----:B---3--:R-:W-:Y:S02]  /*0130*/  IMAD.IADD R2, R11, 0x1, -R0 ;  /* 0x000000010b027824 */ /* 0x008fe400078e0a00 */
[----:B------:R-:W-:-:S03]  /*0140*/  VIADD R11, R13, 0x2 ;  /* 0x000000020d0b7836 */ /* 0x000fc60000000000 */
[CC--:B------:R-:W-:Y:S01]  /*0150*/  ISETP.GE.AND P2, PT, R13.reuse, R2.reuse, PT ;  /* 0x000000020d00720c */ /* 0x0c0fe20003f46270 */
[----:B------:R-:W-:Y:S01]  /*0160*/  VIADD R13, R13, 0x3 ;  /* 0x000000030d0d7836 */ /* 0x000fe20000000000 */
[-C--:B------:R-:W-:Y:S02]  /*0170*/  ISETP.GE.AND P1, PT, R15, R2.reuse, PT ;  /* 0x000000020f00720c */ /* 0x080fe40003f26270 */
[-C--:B------:R-:W-:Y:S02]  /*0180*/  ISETP.GE.AND P0, PT, R11, R2.reuse, PT ;  /* 0x000000020b00720c */ /* 0x080fe40003f06270 */
[----:B------:R-:W-:Y:S02]  /*0190*/  ISETP.GE.AND P3, PT, R13, R2, PT ;  /* 0x000000020d00720c */ /* 0x000fe40003f66270 */
[----:B------:R-:W-:-:S05]  /*01a0*/  LEA.HI.X R13, R10, UR5, R9, 0x2, P4 ;  /* 0x000000050a0d7c11 */ /* 0x000fca000a0f1409 */
[----:B------:R-:W2:Y:S04]  /*01b0*/  @!P2 LDG.E R15, desc[UR6][R12.64] ;  /* 0x000000060c0fa981 */ /* 0x000ea8000c1e1900 */
[----:B------:R-:W3:Y:S04]  /*01c0*/  @!P1 LDG.E R9, desc[UR6][R12.64+0x4] ;  /* 0x000004060c099981 */ /* 0x000ee8000c1e1900 */
[----:B------:R-:W4:Y:S04]  /*01d0*/  @!P0 LDG.E R11, desc[UR6][R12.64+0x8] ;  /* 0x000008060c0b8981 */ /* 0x000f28000c1e1900 */
[----:B------:R-:W5:Y:S01]  /*01e0*/  @!P3 LDG.E R14, desc[UR6][R12.64+0xc] ;  /* 0x00000c060c0eb981 */ /* 0x000f62000c1e1900 */
[----:B------:R-:W0:Y:S01]  /*01f0*/  S2UR UR5, SR_CgaCtaId ;  /* 0x00000000000579c3 */ /* 0x000e220000008800 */
[----:B------:R-:W-:Y:S01]  /*0200*/  UMOV UR4, 0x400 ;  /* 0x0000040000047882 */ /* 0x000fe20000000000 */
[----:B------:R-:W1:Y:S01]  /*0210*/  S2R R8, SR_LANEID ;  /* 0x0000000000087919 */ /* 0x000e620000000000 */
[----:B0-----:R-:W-:-:S06]  /*0220*/  ULEA UR4, UR5, UR4, 0x18 ;  /* 0x0000000405047291 */ /* 0x001fcc000f8ec0ff */
[----:B------:R-:W-:-:S05]  /*0230*/  LEA R10, R3, UR4, 0x4 ;  /* 0x00000004030a7c11 */ /* 0x000fca000f8e20ff */
[----:B------:R-:W-:Y:S01]  /*0240*/  IMAD R10, R3, -0xc, R10 ;  /* 0xfffffff4030a7824 */ /* 0x000fe200078e020a */
[----:B------:R-:W-:Y:S01]  /*0250*/  BAR.SYNC.DEFER_BLOCKING 0x0 ;  /* 0x0000000000007b1d */ /* 0x000fe20000010000 */
[----:B--2---:R-:W-:Y:S02]  /*0260*/  @!P2 LOP3.LUT R4, R15, 0x80000000, RZ, 0x3c, !PT ;  /* 0x800000000f04a812 */ /* 0x004fe400078e3cff */
[----:B---3--:R-:W-:Y:S01]  /*0270*/  @!P1 LOP3.LUT R5, R9, 0x80000000, RZ, 0x3c, !PT ;  /* 0x8000000009059812 */ /* 0x008fe200078e3cff */
[----:B------:R-:W-:Y:S01]  /*0280*/  IMAD.MOV.U32 R9, RZ, RZ, RZ ;  /* 0x000000ffff097224 */ /* 0x000fe200078e00ff */
[----:B----4-:R-:W-:Y:S01]  /*0290*/  @!P0 LOP3.LUT R6, R11, 0x80000000, RZ, 0x3c, !PT ;  /* 0x800000000b068812 */ /* 0x010fe200078e3cff */
[----:B------:R-:W-:Y:S01]  /*02a0*/  IMAD R11, R3, 0x20, R10 ;  /* 0x00000020030b7824 */ /* 0x000fe200078e020a */
[----:B-1---5:R-:W-:-:S07]  /*02b0*/  @!P3 LOP3.LUT R7, R14, 0x80000000, RZ, 0x3c, !PT ;  /* 0x800000000e07b812 */ /* 0x022fce00078e3cff */
.L_x_1:
[----:B------:R-:W-:Y:S01]  /*02c0*/  UBMSK UR4, URZ, 0x4 ;  /* 0x00000004ff04789b */ /* 0x000fe20008000000 */
[-C--:B01----:R-:W-:Y:S01]  /*02d0*/  SHF.R.U32.HI R12, RZ, R9.reuse, R4 ;  /* 0x00000009ff0c7219 */ /* 0x083fe20000011604 */
[----:B------:R-:W-:Y:S01]  /*02e0*/  STS [R10], RZ ;  /* 0x000000ff0a007388 */ /* 0x000fe20000000800 */
[-C--:B------:R-:W-:Y:S01]  /*02f0*/  SHF.R.U32.HI R14, RZ, R9.reuse, R5 ;  /* 0x00000009ff0e7219 */ /* 0x080fe20000011605 */
[----:B------:R-:W0:Y:S01]  /*0300*/  S2UR UR5, SR_CgaCtaId ;  /* 0x00000000000579c3 */ /* 0x000e220000008800 */
[----:B------:R-:W-:Y:S01]  /*0310*/  SHF.R.U32.HI R16, RZ, R9, R6 ;  /* 0x00000009ff107219 */ /* 0x000fe20000011606 */
[----:B------:R-:W-:Y:S01]  /*0320*/  STS [R10+0x80], RZ ;  /* 0x000080ff0a007388 */ /* 0x000fe20000000800 */
[----:B------:R-:W-:Y:S02]  /*0330*/  LOP3.LUT R12, R12, UR4, RZ, 0xc0, !PT ;  /* 0x000000040c0c7c12 */ /* 0x000fe4000f8ec0ff */
[----:B------:R-:W-:Y:S01]  /*0340*/  LOP3.LUT R14, R14, UR4, RZ, 0xc0, !PT ;  /* 0x000000040e0e7c12 */ /* 0x000fe2000f8ec0ff */
[----:B------:R-:W-:Y:S01]  /*0350*/  STS [R10+0x100], RZ ;  /* 0x000100ff0a007388 */ /* 0x000fe20000000800 */
[----:B------:R-:W-:Y:S01]  /*0360*/  LOP3.LUT R16, R16, UR4, RZ, 0xc0, !PT ;  /* 0x0000000410107c12 */ /* 0x000fe2000f8ec0ff */
[----:B------:R-:W-:Y:S01]  /*0370*/  IMAD.SHL.U32 R13, R12, 0x80, RZ ;  /* 0x000000800c0d7824 */ /* 0x000fe200078e00ff */
[----:B------:R-:W-:Y:S01]  /*0380*/  SHF.R.U32.HI R12, RZ, 0x2, R12 ;  /* 0x00000002ff0c7819 */ /* 0x000fe2000001160c */
[----:B------:R-:W-:Y:S01]  /*0390*/  STS [R10+0x180], RZ ;  /* 0x000180ff0a007388 */ /* 0x000fe20000000800 */
[----:B------:R-:W-:Y:S01]  /*03a0*/  IMAD.SHL.U32 R15, R14, 0x80, RZ ;  /* 0x000000800e0f7824 */ /* 0x000fe200078e00ff */
[----:B------:R-:W-:Y:S01]  /*03b0*/  SHF.R.U32.HI R14, RZ, 0x2, R14 ;  /* 0x00000002ff0e7819 */ /* 0x000fe2000001160e */
[----:B------:R-:W-:Y:S01]  /*03c0*/  IMAD.SHL.U32 R17, R16, 0x80, RZ ;  /* 0x0000008010117824 */ /* 0x000fe200078e00ff */
[----:B------:R-:W-:Y:S01]  /*03d0*/  LOP3.LUT R13, R13, 0x380, RZ, 0xc0, !PT ;  /* 0x000003800d0d7812 */ /* 0x000fe200078ec0ff */
[----:B------:R-:W-:Y:S01]  /*03e0*/  STS [R10+0x200], RZ ;  /* 0x000200ff0a007388 */ /* 0x000fe20000000800 */
[----:B------:R-:W-:-:S02]  /*03f0*/  LOP3.LUT R12, R12, 0x3ffffffe, RZ, 0xc0, !PT ;  /* 0x3ffffffe0c0c7812 */ /* 0x000fc400078ec0ff */
[----:B------:R-:W-:Y:S01]  /*0400*/  LOP3.LUT R15, R15, 0x380, RZ, 0xc0, !PT ;  /* 0x000003800f0f7812 */ /* 0x000fe200078ec0ff */
[----:B------:R-:W-:Y:S01]  /*0410*/  STS [R10+0x280], RZ ;  /* 0x000280ff0a007388 */ /* 0x000fe20000000800 */
[-C--:B------:R-:W-:Y:S02]  /*0420*/  IADD3 R13, PT, PT, R12, R10.reuse, R13 ;  /* 0x0000000a0c0d7210 */ /* 0x080fe40007ffe00d */
[----:B------:R-:W-:Y:S01]  /*0430*/  LOP3.LUT R14, R14, 0x3ffffffe, RZ, 0xc0, !PT ;  /* 0x3ffffffe0e0e7812 */ /* 0x000fe200078ec0ff */
[----:B------:R-:W-:Y:S01]  /*0440*/  STS [R10+0x300], RZ ;  /* 0x000300ff0a007388 */ /* 0x000fe20000000800 */
[----:B------:R-:W-:Y:S02]  /*0450*/  SHF.R.U32.HI R16, RZ, 0x2, R16 ;  /* 0x00000002ff107819 */ /* 0x000fe40000011610 */
[----:B------:R-:W-:Y:S01]  /*0460*/  IADD3 R14, PT, PT, R14, R10, R15 ;  /* 0x0000000a0e0e7210 */ /* 0x000fe20007ffe00f */
[----:B------:R-:W-:Y:S01]  /*0470*/  STS [R10+0x380], RZ ;  /* 0x000380ff0a007388 */ /* 0x000fe20000000800 */
[----:B------:R-:W-:-:S02]  /*0480*/  LOP3.LUT R17, R17, 0x380, RZ, 0xc0, !PT ;  /* 0x0000038011117812 */ /* 0x000fc400078ec0ff */
[----:B------:R-:W-:Y:S01]  /*0490*/  LOP3.LUT R16, R16, 0x3ffffffe, RZ, 0xc0, !PT ;  /* 0x3ffffffe10107812 */ /* 0x000fe200078ec0ff */
[----:B------:R-:W-:Y:S01]  /*04a0*/  STS [R10+0x400], RZ ;  /* 0x000400ff0a007388 */ /* 0x000fe20000000800 */
[----:B------:R-:W-:Y:S02]  /*04b0*/  ISETP.NE.AND P1, PT, R8, RZ, PT ;  /* 0x000000ff0800720c */ /* 0x000fe40003f25270 */
[----:B------:R-:W-:Y:S01]  /*04c0*/  IADD3 R16, PT, PT, R16, R10, R17 ;  /* 0x0000000a10107210 */ /* 0x000fe20007ffe011 */
[----:B------:R-:W1:Y:S01]  /*04d0*/  LDS.U16 R12, [R13] ;  /* 0x000000000d0c7984 */ /* 0x000e620000000400 */
[----:B------:R-:W-:-:S09]  /*04e0*/  ISETP.NE.AND P2, PT, R8, 0x1f, PT ;  /* 0x0000001f0800780c */ /* 0x000fd20003f45270 */
[----:B------:R-:W2:Y:S01]  /*04f0*/  @!P1 S2R R33, SR_CgaCtaId ;  /* 0x0000000000219919 */ /* 0x000ea20000008800 */
[----:B-1----:R-:W-:-:S05]  /*0500*/  VIADD R18, R12, 0x1 ;  /* 0x000000010c127836 */ /* 0x002fca0000000000 */
[----:B------:R1:W-:Y:S04]  /*0510*/  STS.U16 [R13], R18 ;  /* 0x000000120d007388 */ /* 0x0003e80000000400 */
[----:B------:R-:W3:Y:S01]  /*0520*/  LDS.U16 R15, [R14] ;  /* 0x000000000e0f7984 */ /* 0x000ee20000000400 */
[----:B-1----:R-:W-:-:S04]  /*0530*/  SHF.R.U32.HI R18, RZ, R9, R7 ;  /* 0x00000009ff127219 */ /* 0x002fc80000011607 */
[----:B------:R-:W-:Y:S01]  /*0540*/  LOP3.LUT R18, R18, UR4, RZ, 0xc0, !PT ;  /* 0x0000000412127c12 */ /* 0x000fe2000f8ec0ff */
[----:B------:R-:W-:Y:S02]  /*0550*/  UMOV UR4, 0x400 ;  /* 0x0000040000047882 */ /* 0x000fe40000000000 */
[----:B0-----:R-:W-:Y:S02]  /*0560*/  ULEA UR4, UR5, UR4, 0x18 ;  /* 0x0000000405047291 */ /* 0x001fe4000f8ec0ff */
[----:B------:R-:W-:Y:S01]  /*0570*/  IMAD.SHL.U32 R20, R18, 0x80, RZ ;  /* 0x0000008012147824 */ /* 0x000fe200078e00ff */
[----:B------:R-:W-:-:S04]  /*0580*/  SHF.R.U32.HI R18, RZ, 0x2, R18 ;  /* 0x00000002ff127819 */ /* 0x000fc80000011612 */
[----:B------:R-:W-:Y:S02]  /*0590*/  LOP3.LUT R23, R20, 0x380, RZ, 0xc0, !PT ;  /* 0x0000038014177812 */ /* 0x000fe400078ec0ff */
[----:B------:R-:W-:-:S04]  /*05a0*/  LOP3.LUT R18, R18, 0x3ffffffe, RZ, 0xc0, !PT ;  /* 0x3ffffffe12127812 */ /* 0x000fc800078ec0ff */
[----:B------:R-:W-:Y:S01]  /*05b0*/  IADD3 R18, PT, PT, R18, R10, R23 ;  /* 0x0000000a12127210 */ /* 0x000fe20007ffe017 */
[----:B---3--:R-:W-:-:S05]  /*05c0*/  VIADD R19, R15, 0x1 ;  /* 0x000000010f137836 */ /* 0x008fca0000000000 */
[----:B------:R-:W-:Y:S04]  /*05d0*/  STS.U16 [R14], R19 ;  /* 0x000000130e007388 */ /* 0x000fe80000000400 */
[----:B------:R-:W0:Y:S02]  /*05e0*/  LDS.U16 R17, [R16] ;  /* 0x0000000010117984 */ /* 0x000e240000000400 */
[----:B0-----:R-:W-:-:S05]  /*05f0*/  VIADD R21, R17, 0x1 ;  /* 0x0000000111157836 */ /* 0x001fca0000000000 */
[----:B------:R-:W-:Y:S04]  /*0600*/  STS.U16 [R16], R21 ;  /* 0x0000001510007388 */ /* 0x000fe80000000400 */
[----:B------:R-:W0:Y:S02]  /*0610*/  LDS.U16 R19, [R18] ;  /* 0x0000000012137984 */ /* 0x000e240000000400 */
[----:B0-----:R-:W-:-:S05]  /*0620*/  VIADD R23, R19, 0x1 ;  /* 0x0000000113177836 */ /* 0x001fca0000000000 */
[----:B------:R-:W-:Y:S01]  /*0630*/  STS.U16 [R18], R23 ;  /* 0x0000001712007388 */ /* 0x000fe20000000400 */
[----:B------:R-:W-:Y:S06]  /*0640*/  BAR.SYNC.DEFER_BLOCKING 0x0 ;  /* 0x0000000000007b1d */ /* 0x000fec0000010000 */
[----:B------:R-:W-:Y:S04]  /*0650*/  LDS R20, [R11] ;  /* 0x000000000b147984 */ /* 0x000fe80000000800 */
[----:B------:R-:W0:Y:S04]  /*0660*/  LDS R25, [R11+0x4] ;  /* 0x000004000b197984 */ /* 0x000e280000000800 */
[----:B------:R-:W1:Y:S04]  /*0670*/  LDS R22, [R11+0x8] ;  /* 0x000008000b167984 */ /* 0x000e680000000800 */
[----:B------:R-:W3:Y:S04]  /*0680*/  LDS R27, [R11+0xc] ;  /* 0x00000c000b1b7984 */ /* 0x000ee80000000800 */
[----:B------:R-:W4:Y:S04]  /*0690*/  LDS R24, [R11+0x10] ;  /* 0x000010000b187984 */ /* 0x000f280000000800 */
[----:B------:R-:W5:Y:S04]  /*06a0*/  LDS R29, [R11+0x14] ;  /* 0x000014000b1d7984 */ /* 0x000f680000000800 */
[----:B------:R-:W2:Y:S04]  /*06b0*/  LDS R26, [R11+0x18] ;  /* 0x000018000b1a7984 */ /* 0x000ea80000000800 */
[----:B------:R-:W2:Y:S04]  /*06c0*/  LDS R31, [R11+0x1c] ;  /* 0x00001c000b1f7984 */ /* 0x000ea80000000800 */
[----:B------:R-:W2:Y:S01]  /*06d0*/  LDS R10, [R11+0x20] ;  /* 0x000020000b0a7984 */ /* 0x000ea20000000800 */
[----:B0-----:R-:W-:-:S04]  /*06e0*/  IMAD.IADD R21, R20, 0x1, R25 ;  /* 0x0000000114157824 */ /* 0x001fc800078e0219 */
[----:B-1----:R-:W-:-:S04]  /*06f0*/  IMAD.IADD R22, R22, 0x1, R21 ;  /* 0x0000000116167824 */ /* 0x002fc800078e0215 */
[----:B---3--:R-:W-:-:S04]  /*0700*/  IMAD.IADD R23, R27, 0x1, R22 ;  /* 0x000000011b177824 */ /* 0x008fc800078e0216 */
[----:B----4-:R-:W-:-:S04]  /*0710*/  IMAD.IADD R24, R24, 0x1, R23 ;  /* 0x0000000118187824 */ /* 0x010fc800078e0217 */
[----:B-----5:R-:W-:-:S04]  /*0720*/  IMAD.IADD R25, R29, 0x1, R24 ;  /* 0x000000011d197824 */ /* 0x020fc800078e0218 */
[----:B--2---:R-:W-:-:S04]  /*0730*/  IMAD.IADD R26, R26, 0x1, R25 ;  /* 0x000000011a1a7824 */ /* 0x004fc800078e0219 */
[----:B------:R-:W-:-:S04]  /*0740*/  IMAD.IADD R27, R31, 0x1, R26 ;  /* 0x000000011f1b7824 */ /* 0x000fc800078e021a */
[----:B------:R-:W-:-:S05]  /*0750*/  IMAD.IADD R10, R10, 0x1, R27 ;  /* 0x000000010a0a7824 */ /* 0x000fca00078e021b */
[----:B------:R-:W0:Y:S02]  /*0760*/  SHFL.UP P0, R29, R10, 0x1, RZ ;  /* 0x042000000a1d7989 */ /* 0x000e2400000000ff */
[----:B0-----:R-:W-:-:S05]  /*0770*/  @P0 IMAD.IADD R29, R10, 0x1, R29 ;  /* 0x000000010a1d0824 */ /* 0x001fca00078e021d */
[----:B------:R-:W0:Y:S02]  /*0780*/  SHFL.UP P0, R28, R29, 0x2, RZ ;  /* 0x044000001d1c7989 */ /* 0x000e2400000000ff */
[----:B0-----:R-:W-:-:S05]  /*0790*/  @P0 IMAD.IADD R28, R29, 0x1, R28 ;  /* 0x000000011d1c0824 */ /* 0x001fca00078e021c */
[----:B------:R-:W0:Y:S02]  /*07a0*/  SHFL.UP P0, R11, R28, 0x4, RZ ;  /* 0x048000001c0b7989 */ /* 0x000e2400000000ff */
[----:B0-----:R-:W-:Y:S01]  /*07b0*/  @P0 IMAD.IADD R11, R28, 0x1, R11 ;  /* 0x000000011c0b0824 */ /* 0x001fe200078e020b */
[----:B------:R-:W-:-:S04]  /*07c0*/  @!P1 MOV R28, 0x400 ;  /* 0x00000400001c9802 */ /* 0x000fc80000000f00 */
[----:B------:R-:W0:Y:S01]  /*07d0*/  SHFL.UP P0, R30, R11, 0x8, RZ ;  /* 0x050000000b1e7989 */ /* 0x000e2200000000ff */
[----:B------:R-:W-:Y:S02]  /*07e0*/  @!P1 LEA R34, R33, R28, 0x18 ;  /* 0x0000001c21229211 */ /* 0x000fe400078ec0ff */
[----:B------:R-:W-:Y:S01]  /*07f0*/  LEA R28, R3, UR4, 0x4 ;  /* 0x00000004031c7c11 */ /* 0x000fe2000f8e20ff */
[----:B0-----:R-:W-:-:S05]  /*0800*/  @P0 IMAD.IADD R30, R11, 0x1, R30 ;  /* 0x000000010b1e0824 */ /* 0x001fca00078e021e */
[----:B------:R-:W0:Y:S02]  /*0810*/  SHFL.UP P0, R31, R30, 0x10, RZ ;  /* 0x060000001e1f7989 */ /* 0x000e2400000000ff */
[----:B0-----:R-:W-:Y:S01]  /*0820*/  @P0 IMAD.IADD R31, R30, 0x1, R31 ;  /* 0x000000011e1f0824 */ /* 0x001fe200078e021f */
[----:B------:R-:W-:-:S03]  /*0830*/  ISETP.NE.AND P0, PT, R3, RZ, PT ;  /* 0x000000ff0300720c */ /* 0x000fc60003f05270 */
[----:B------:R-:W-:Y:S01]  /*0840*/  IMAD.IADD R29, R31, 0x1, -R10 ;  /* 0x000000011f1d7824 */ /* 0x000fe200078e0a0a */
[----:B------:R-:W-:Y:S01]  /*0850*/  @!P2 STS [UR4+0x480], R31 ;  /* 0x0004801fff00a988 */ /* 0x000fe20008000804 */
[----:B------:R-:W-:Y:S06]  /*0860*/  BAR.SYNC.DEFER_BLOCKING 0x0 ;  /* 0x0000000000007b1d */ /* 0x000fec0000010000 */
[----:B------:R-:W0:Y:S02]  /*0870*/  @!P1 LDS R11, [R34+0x480] ;  /* 0x00048000220b9984 */ /* 0x000e240000000800 */
[----:B0-----:R-:W-:-:S05]  /*0880*/  @!P1 IMAD.U32 R29, R11, 0x10000, RZ ;  /* 0x000100000b1d9824 */ /* 0x001fca00078e00ff */
[----:B------:R-:W-:Y:S01]  /*0890*/  @!P1 STS [R34+0x488], R29 ;  /* 0x0004881d22009388 */ /* 0x000fe20000000800 */
[----:B------:R-:W-:Y:S06]  /*08a0*/  BAR.SYNC.DEFER_BLOCKING 0x0 ;  /* 0x0000000000007b1d */ /* 0x000fec0000010000 */
[----:B------:R-:W0:Y:S02]  /*08b0*/  LDS R10, [UR4+0x488] ;  /* 0x00048804ff0a7984 */ /* 0x000e240008000800 */
[----:B0-----:R-:W-:Y:S01]  /*08c0*/  SEL R30, R10, RZ, P0 ;  /* 0x000000ff0a1e7207 */ /* 0x001fe20000000000 */
[----:B------:R-:W-:Y:S01]  /*08d0*/  IMAD R10, R3, -0xc, R28 ;  /* 0xfffffff4030a7824 */ /* 0x000fe200078e021c */
[----:B------:R-:W-:-:S03]  /*08e0*/  ISETP.GT.U32.AND P0, PT, R9, 0x1b, PT ;  /* 0x0000001b0900780c */ /* 0x000fc60003f04070 */
[----:B------:R-:W-:Y:S02]  /*08f0*/  IMAD.IADD R30, R30, 0x1, R29 ;  /* 0x000000011e1e7824 */ /* 0x000fe400078e021d */
[----:B------:R-:W-:Y:S02]  /*0900*/  IMAD R11, R3, 0x20, R10 ;  /* 0x00000020030b7824 */ /* 0x000fe400078e020a */
[--C-:B------:R-:W-:Y:S02]  /*0910*/  IMAD.IADD R20, R20, 0x1, R30.reuse ;  /* 0x0000000114147824 */ /* 0x100fe400078e021e */
[--C-:B------:R-:W-:Y:S01]  /*0920*/  IMAD.IADD R32, R21, 0x1, R30.reuse ;  /* 0x0000000115207824 */ /* 0x100fe200078e021e */
[----:B------:R-:W-:Y:S01]  /*0930*/  STS [R11], R30 ;  /* 0x0000001e0b007388 */ /* 0x000fe20000000800 */
[--C-:B------:R-:W-:Y:S02]  /*0940*/  IMAD.IADD R22, R22, 0x1, R30.reuse ;  /* 0x0000000116167824 */ /* 0x100fe400078e021e */
[--C-:B------:R-:W-:Y:S01]  /*0950*/  IMAD.IADD R34, R23, 0x1, R30.reuse ;  /* 0x0000000117227824 */ /* 0x100fe200078e021e */
[----:B------:R-:W-:Y:S01]  /*0960*/  STS [R11+0x4], R20 ;  /* 0x000004140b007388 */ /* 0x000fe20000000800 */
[----:B------:R-:W-:-:S02]  /*0970*/  IMAD.IADD R24, R24, 0x1, R30 ;  /* 0x0000000118187824 */ /* 0x000fc400078e021e */
[--C-:B------:R-:W-:Y:S01]  /*0980*/  IMAD.IADD R36, R25, 0x1, R30.reuse ;  /* 0x0000000119247824 */ /* 0x100fe200078e021e */
[----:B------:R-:W-:Y:S01]  /*0990*/  STS [R11+0x8], R32 ;  /* 0x000008200b007388 */ /* 0x000fe20000000800 */
[--C-:B------:R-:W-:Y:S02]  /*09a0*/  IMAD.IADD R26, R26, 0x1, R30.reuse ;  /* 0x000000011a1a7824 */ /* 0x100fe400078e021e */
[----:B------:R-:W-:Y:S01]  /*09b0*/  IMAD.IADD R27, R27, 0x1, R30 ;  /* 0x000000011b1b7824 */ /* 0x000fe200078e021e */
[----:B------:R-:W-:Y:S01]  /*09c0*/  STS [R11+0xc], R22 ;  /* 0x00000c160b007388 */ /* 0x000fe20000000800 */
[----:B------:R-:W-:-:S03]  /*09d0*/  @!P0 VIADD R9, R9, 0x4 ;  /* 0x0000000409098836 */ /* 0x000fc60000000000 */
[----:B------:R-:W-:Y:S04]  /*09e0*/  STS [R11+0x10], R34 ;  /* 0x000010220b007388 */ /* 0x000fe80000000800 */
[----:B------:R-:W-:Y:S04]  /*09f0*/  STS [R11+0x14], R24 ;  /* 0x000014180b007388 */ /* 0x000fe80000000800 */
[----:B------:R-:W-:Y:S04]  /*0a00*/  STS [R11+0x18], R36 ;  /* 0x000018240b007388 */ /* 0x000fe80000000800 */
[----:B------:R-:W-:Y:S04]  /*0a10*/  STS [R11+0x1c], R26 ;  /* 0x00001c1a0b007388 */ /* 0x000fe80000000800 */
[----:B------:R-:W-:Y:S01]  /*0a20*/  STS [R11+0x20], R27 ;  /* 0x0000201b0b007388 */ /* 0x000fe20000000800 */
[----:B------:R-:W-:Y:S06]  /*0a30*/  BAR.SYNC.DEFER_BLOCKING 0x0 ;  /* 0x0000000000007b1d */ /* 0x000fec0000010000 */
[----:B------:R-:W0:Y:S04]  /*0a40*/  LDS.U16 R13, [R13] ;  /* 0x000000000d0d7984 */ /* 0x000e280000000400 */
[----:B------:R-:W1:Y:S04]  /*0a50*/  LDS.U16 R14, [R14] ;  /* 0x000000000e0e7984 */ /* 0x000e680000000400 */
[----:B------:R-:W2:Y:S04]  /*0a60*/  LDS.U16 R16, [R16] ;  /* 0x0000000010107984 */ /* 0x000ea80000000400 */
[----:B------:R-:W3:Y:S01]  /*0a70*/  LDS.U16 R18, [R18] ;  /* 0x0000000012127984 */ /* 0x000ee20000000400 */
[----:B0-----:R-:W-:-:S02]  /*0a80*/  IMAD.IADD R12, R12, 0x1, R13 ;  /* 0x000000010c0c7824 */ /* 0x001fc400078e020d */
[----:B-1----:R-:W-:-:S03]  /*0a90*/  IMAD.IADD R15, R15, 0x1, R14 ;  /* 0x000000010f0f7824 */ /* 0x002fc600078e020e */
[----:B------:R-:W-:Y:S01]  /*0aa0*/  LEA R21, R12, UR4, 0x2 ;  /* 0x000000040c157c11 */ /* 0x000fe2000f8e10ff */
[----:B------:R-:W-:Y:S01]  /*0ab0*/  BAR.SYNC.DEFER_BLOCKING 0x0 ;  /* 0x0000000000007b1d */ /* 0x000fe20000010000 */
[----:B--2---:R-:W-:Y:S01]  /*0ac0*/  IMAD.IADD R17, R17, 0x1, R16 ;  /* 0x0000000111117824 */ /* 0x004fe200078e0210 */
[----:B------:R-:W-:Y:S01]  /*0ad0*/  LEA R12, R15, UR4, 0x2 ;  /* 0x000000040f0c7c11 */ /* 0x000fe2000f8e10ff */
[----:B---3--:R-:W-:-:S03]  /*0ae0*/  IMAD.IADD R19, R19, 0x1, R18 ;  /* 0x0000000113137824 */ /* 0x008fc600078e0212 */
[----:B------:R-:W-:Y:S02]  /*0af0*/  LEA R17, R17, UR4, 0x2 ;  /* 0x0000000411117c11 */ /* 0x000fe4000f8e10ff */
[----:B------:R-:W-:Y:S01]  /*0b00*/  LEA R20, R19, UR4, 0x2 ;  /* 0x0000000413147c11 */ /* 0x000fe2000f8e10ff */
[----:B------:R0:W-:Y:S04]  /*0b10*/  STS [R21], R4 ;  /* 0x0000000415007388 */ /* 0x0001e80000000800 */
[----:B------:R0:W-:Y:S04]  /*0b20*/  STS [R12], R5 ;  /* 0x000000050c007388 */ /* 0x0001e80000000800 */
[----:B------:R0:W-:Y:S04]  /*0b30*/  STS [R17], R6 ;  /* 0x0000000611007388 */ /* 0x0001e80000000800 */
[----:B------:R0:W-:Y:S01]  /*0b40*/  STS [R20], R7 ;  /* 0x0000000714007388 */ /* 0x0001e20000000800 */
[----:B------:R-:W-:Y:S06]  /*0b50*/  BAR.SYNC.DEFER_BLOCKING 0x0 ;  /* 0x0000000000007b1d */ /* 0x000fec0000010000 */
[----:B------:R0:W1:Y:S02]  /*0b60*/  LDS.128 R4, [R28] ;  /* 0x000000001c047984 */ /* 0x0000640000000c00 */
[----:B------:R-:W-:Y:S06]  /*0b70*/  @!P0 BAR.SYNC.DEFER_BLOCKING 0x0 ;  /* 0x0000000000008b1d */ /* 0x000fec0000010000 */
[----:B------:R-:W-:Y:S05]  /*0b80*/  @!P0 BRA `(.L_x_1) ;  /* 0xfffffff400cc8947 */ /* 0x000fea000383ffff */
[----:B------:R-:W2:Y:S01]  /*0b90*/  S2R R3, SR_TID.X ;  /* 0x0000000000037919 */ /* 0x000ea20000002100 */
[----:B------:R-:W3:Y:S01]  /*0ba0*/  LDCU.64 UR4, c[0x0][0x388] ;  /* 0x00007100ff0477ac */ /* 0x000ee20008000a00 */
[----:B--2---:R-:W-:-:S04]  /*0bb0*/  IMAD.SHL.U32 R9, R3, 0x4, RZ ;  /* 0x0000000403097824 */ /* 0x004fc800078e00ff */
[C---:B------:R-:W-:Y:S01]  /*0bc0*/  VIADD R3, R9.reuse, 0x2 ;  /* 0x0000000209037836 */ /* 0x040fe20000000000 */
[----:B------:R-:W-:Y:S01]  /*0bd0*/  BAR.SYNC.DEFER_BLOCKING 0x0 ;  /* 0x0000000000007b1d */ /* 0x000fe20000010000 */
[C---:B------:R-:W-:Y:S01]  /*0be0*/  VIADD R11, R9.reuse, 0x1 ;  /* 0x00000001090b7836 */ /* 0x040fe20000000000 */
[-C--:B------:R-:W-:Y:S02]  /*0bf0*/  ISETP.GE.AND P2, PT, R9, R2.reuse, PT ;  /* 0x000000020900720c */ /* 0x080fe40003f46270 */
[-C--:B------:R-:W-:Y:S02]  /*0c00*/  ISETP.GE.AND P0, PT, R3, R2.reuse, PT ;  /* 0x000000020300720c */ /* 0x080fe40003f06270 */
[----:B------:R-:W-:Y:S02]  /*0c10*/  ISETP.GE.AND P1, PT, R11, R2, PT ;  /* 0x000000020b00720c */ /* 0x000fe40003f26270 */
[----:B------:R-:W-:Y:S01]  /*0c20*/  IADD3 R3, P3, PT, R0, R9, RZ ;  /* 0x0000000900037210 */ /* 0x000fe20007f7e0ff */
[----:B------:R-:W-:-:S03]  /*0c30*/  VIADD R9, R9, 0x3 ;  /* 0x0000000309097836 */ /* 0x000fc60000000000 */
[----:B------:R-:W-:Y:S02]  /*0c40*/  LEA.HI.X.SX32 R0, R0, RZ, 0x1, P3 ;  /* 0x000000ff00007211 */ /* 0x000fe400018f0eff */
[----:B------:R-:W-:Y:S02]  /*0c50*/  ISETP.GE.AND P4, PT, R9, R2, PT ;  /* 0x000000020900720c */ /* 0x000fe40003f86270 */
[C---:B---3--:R-:W-:Y:S02]  /*0c60*/  LEA R8, P3, R3.reuse, UR4, 0x2 ;  /* 0x0000000403087c11 */ /* 0x048fe4000f8610ff */
[----:B-1----:R-:W-:Y:S02]  /*0c70*/  @!P0 LOP3.LUT R11, R6, 0x80000000, RZ, 0x3c, !PT ;  /* 0x80000000060b8812 */ /* 0x002fe400078e3cff */
[----:B------:R-:W-:Y:S02]  /*0c80*/  LEA.HI.X R9, R3, UR5, R0, 0x2, P3 ;  /* 0x0000000503097c11 */ /* 0x000fe400098f1400 */
[----:B------:R-:W-:-:S02]  /*0c90*/  @!P2 LOP3.LUT R3, R4, 0x80000000, RZ, 0x3c, !PT ;  /* 0x800000000403a812 */ /* 0x000fc400078e3cff */
[----:B0-----:R-:W-:Y:S01]  /*0ca0*/  @!P1 LOP3.LUT R5, R5, 0x80000000, RZ, 0x3c, !PT ;  /* 0x8000000005059812 */ /* 0x001fe200078e3cff */
[----:B------:R0:W-:Y:S04]  /*0cb0*/  @!P0 STG.E desc[UR6][R8.64+0x8], R11 ;  /* 0x0000080b08008986 */ /* 0x0001e8000c101906 */
[----:B------:R0:W-:Y:S04]  /*0cc0*/  @!P2 STG.E desc[UR6][R8.64], R3 ;  /* 0x000000030800a986 */ /* 0x0001e8000c101906 */
[----:B------:R0:W-:Y:S01]  /*0cd0*/  @!P1 STG.E desc[UR6][R8.64+0x4], R5 ;  /* 0x0000040508009986 */ /* 0x0001e2000c101906 */
[----:B------:R-:W-:Y:S05]  /*0ce0*/  @P4 EXIT ;  /* 0x000000000000494d */ /* 0x000fea0003800000 */
[----:B------:R-:W-:-:S05]  /*0cf0*/  LOP3.LUT R7, R7, 0x80000000, RZ, 0x3c, !PT ;  /* 0x8000000007077812 */ /* 0x000fca00078e3cff */
[----:B------:R-:W-:Y:S01]  /*0d00*/  STG.E desc[UR6][R8.64+0xc], R7 ;  /* 0x00000c0708007986 */ /* 0x000fe2000c101906 */
[----:B------:R-:W-:Y:S05]  /*0d10*/  EXIT ;  /* 0x000000000000794d */ /* 0x000fea0003800000 */
.L_x_2:
        /* <DEDUP_REMOVED lines=14> */
.L_x_4:


//--------------------- .nv.shared.reserved.0     --------------------------
	.section	.nv.shared.reserved.0,"aw",@nobits
	.weak		__nv_reservedSMEM_offset_0_alias
	.size		__nv_reservedSMEM_offset_0_alias, 0, 64
	.other		__nv_reservedSMEM_offset_0_alias,@"STO_CUDA_RESERVED_SHARED STV_DEFAULT"
__nv_reservedSMEM_offset_0_alias:
	.zero		0
	.zero		64


//--------------------- .nv.global                --------------------------
	.section	.nv.global,"aw",@nobits
.nv.global:
	.type		_ZN34_INTERNAL_e510dfde_4_k_cu_c1ee43bb6thrust24THRUST_300001_SM_1000_NS12placeholders2_5E,@object
	.size		_ZN34_INTERNAL_e510dfde_4_k_cu_c1ee43bb6thrust24THRUST_300001_SM_1000_NS12placeholders2_5E,(_ZN34_INTERNAL_e510dfde_4_k_cu_c1ee43bb4cuda3std3__45__cpo6cbeginE - _ZN34_INTERNAL_e510dfde_4_k_cu_c1ee43bb6thrust24THRUST_300001_SM_1000_NS12placeholders2_5E)
_ZN34_INTERNAL_e510dfde_4_k_cu_c1ee43bb6thrust24THRUST_300001_SM_1000_NS12placeholders2_5E:
	.zero		1
	.type		_ZN34_INTERNAL_e510dfde_4_k_cu_c1ee43bb4cuda3std3__45__cpo6cbeginE,@object
	.size		_ZN34_INTERNAL_e510dfde_4_k_cu_c1ee43bb4cuda3std3__45__cpo6cbeginE,(_ZN34_INTERNAL_e510dfde_4_k_cu_c1ee43bb4cuda3std6ranges3__45__cpo6cbeginE - _ZN34_INTERNAL_e510dfde_4_k_cu_c1ee43bb4cuda3std3__45__cpo6cbeginE)
_ZN34_INTERNAL_e510dfde_4_k_cu_c1ee43bb4cuda3std3__45__cpo6cbeginE:
	.zero		1
	.type		_ZN34_INTERNAL_e510dfde_4_k_cu_c1ee43bb4cuda3std6ranges3__45__cpo6cbeginE,@object
	.size		_ZN34_INTERNAL_e510dfde_4_k_cu_c1ee43bb4cuda3std6ranges3__45__cpo6cbeginE,(_ZN34_INTERNAL_e510dfde_4_k_cu_c1ee43bb4cuda3std3__48in_placeE - _ZN34_INTERNAL_e510dfde_4_k_cu_c1ee43bb4cuda3std6ranges3__45__cpo6cbeginE)
_ZN34_INTERNAL_e510dfde_4_k_cu_c1ee43bb4cuda3std6ranges3__45__cpo6cbeginE:
	.zero		1
	.type		_ZN34_INTERNAL_e510dfde_4_k_cu_c1ee43bb4cuda3std3__48in_placeE,@object
	.size		_ZN34_INTERNAL_e510dfde_4_k_cu_c1ee43bb4cuda3std3__48in_placeE,(_ZN34_INTERNAL_e510dfde_4_k_cu_c1ee43bb4cuda3std6ranges3__45__cpo4sizeE - _ZN34_INTERNAL_e510dfde_4_k_cu_c1ee43bb4cuda3std3__48in_placeE)
_ZN34_INTERNAL_e510dfde_4_k_cu_c1ee43bb4cuda3std3__48in_placeE:
	.zero		1
	.type		_ZN34_INTERNAL_e510dfde_4_k_cu_c1ee43bb4cuda3std6ranges3__45__cpo4sizeE,@object
	.size		_ZN34_INTERNAL_e510dfde_4_k_cu_c1ee43bb4cuda3std6ranges3__45__cpo4sizeE,(_ZN34_INTERNAL_e510dfde_4_k_cu_c1ee43bb6thrust24THRUST_300001_SM_1000_NS12placeholders2_9E - _ZN34_INTERNAL_e510dfde_4_k_cu_c1ee43bb4cuda3std6ranges3__45__cpo4sizeE)
_ZN34_INTERNAL_e510dfde_4_k_cu_c1ee43bb4cuda3std6ranges3__45__cpo4sizeE:
	.zero		1
	.type		_ZN34_INTERNAL_e510dfde_4_k_cu_c1ee43bb6thrust24THRUST_300001_SM_1000_NS12placeholders2_9E,@object
	.size		_ZN34_INTERNAL_e510dfde_4_k_cu_c1ee43bb6thrust24THRUST_300001_SM_1000_NS12placeholders2_9E,(_ZN34_INTERNAL_e510dfde_4_k_cu_c1ee43bb4cuda3std3__45__cpo7crbeginE - _ZN34_INTERNAL_e510dfde_4_k_cu_c1ee43bb6thrust24THRUST_300001_SM_1000_NS12placeholders2_9E)
_ZN34_INTERNAL_e510dfde_4_k_cu_c1ee43bb6thrust24THRUST_300001_SM_1000_NS12placeholders2_9E:
	.zero		1
	.type		_ZN34_INTERNAL_e510dfde_4_k_cu_c1ee43bb4cuda3std3__45__cpo7crbeginE,@object
	.size		_ZN34_INTERNAL_e510dfde_4_k_cu_c1ee43bb4cuda3std3__45__cpo7crbeginE,(_ZN34_INTERNAL_e510dfde_4_k_cu_c1ee43bb4cuda3std6ranges3__45__cpo4nextE - _ZN34_INTERNAL_e510dfde_4_k_cu_c1ee43bb4cuda3std3__45__cpo7crbeginE)
_ZN34_INTERNAL_e510dfde_4_k_cu_c1ee43bb4cuda3std3__45__cpo7crbeginE:
	.zero		1
	.type		_ZN34_INTERNAL_e510dfde_4_k_cu_c1ee43bb4cuda3std6ranges3__45__cpo4nextE,@object
	.size		_ZN34_INTERNAL_e510dfde_4_k_cu_c1ee43bb4cuda3std6ranges3__45__cpo4nextE,(_ZN34_INTERNAL_e510dfde_4_k_cu_c1ee43bb4cuda3std6ranges3__45__cpo4swapE - _ZN34_INTERNAL_e510dfde_4_k_cu_c1ee43bb4cuda3std6ranges3__45__cpo4nextE)
_ZN34_INTERNAL_e510dfde_4_k_cu_c1ee43bb4cuda3std6ranges3__45__cpo4nextE:
	.zero		1
	.type		_ZN34_INTERNAL_e510dfde_4_k_cu_c1ee43bb4cuda3std6ranges3__45__cpo4swapE,@object
	.size		_ZN34_INTERNAL_e510dfde_4_k_cu_c1ee43bb4cuda3std6ranges3__45__cpo4swapE,(_ZN34_INTERNAL_e510dfde_4_k_cu_c1ee43bb6thrust24THRUST_300001_SM_1000_NS12placeholders2_1E - _ZN34_INTERNAL_e510dfde_4_k_cu_c1ee43bb4cuda3std6ranges3__45__cpo4swapE)
_ZN34_INTERNAL_e510dfde_4_k_cu_c1ee43bb4cuda3std6ranges3__45__cpo4swapE:
	.zero		1
	.type		_ZN34_INTERNAL_e510dfde_4_k_cu_c1ee43bb6thrust24THRUST_300001_SM_1000_NS12placeholders2_1E,@object
	.size		_ZN34_INTERNAL_e510dfde_4_k_cu_c1ee43bb6thrust24THRUST_300001_SM_1000_NS12placeholders2_1E,(_ZN34_INTERNAL_e510dfde_4_k_cu_c1ee43bb6thrust24THRUST_300001_SM_1000_NS12placeholders2_3E - _ZN34_INTERNAL_e510dfde_4_k_cu_c1ee43bb6thrust24THRUST_300001_SM_1000_NS12placeholders2_1E)
_ZN34_INTERNAL_e510dfde_4_k_cu_c1ee43bb6thrust24THRUST_300001_SM_1000_NS12placeholders2_1E:
	.zero		1
	.type		_ZN34_INTERNAL_e510dfde_4_k_cu_c1ee43bb6thrust24THRUST_300001_SM_1000_NS12placeholders2_3E,@object
	.size		_ZN34_INTERNAL_e510dfde_4_k_cu_c1ee43bb6thrust24THRUST_300001_SM_1000_NS12placeholders2_3E,(_ZN34_INTERNAL_e510dfde_4_k_cu_c1ee43bb4cuda3std3__45__cpo5beginE - _ZN34_INTERNAL_e510dfde_4_k_cu_c1ee43bb6thrust24THRUST_300001_SM_1000_NS12placeholders2_3E)
_ZN34_INTERNAL_e510dfde_4_k_cu_c1ee43bb6thrust24THRUST_300001_SM_1000_NS12placeholders2_3E:
	.zero		1
	.type		_ZN34_INTERNAL_e510dfde_4_k_cu_c1ee43bb4cuda3std3__45__cpo5beginE,@object
	.size		_ZN34_INTERNAL_e510dfde_4_k_cu_c1ee43bb4cuda3std3__45__cpo5beginE,(_ZN34_INTERNAL_e510dfde_4_k_cu_c1ee43bb4cuda3std6ranges3__45__cpo5beginE - _ZN34_INTERNAL_e510dfde_4_k_cu_c1ee43bb4cuda3std3__45__cpo5beginE)
_ZN34_INTERNAL_e510dfde_4_k_cu_c1ee43bb4cuda3std3__45__cpo5beginE:
	.zero		1
	.type		_ZN34_INTERNAL_e510dfde_4_k_cu_c1ee43bb4cuda3std6ranges3__45__cpo5beginE,@object
	.size		_ZN34_INTERNAL_e510dfde_4_k_cu_c1ee43bb4cuda3std6ranges3__45__cpo5beginE,(_ZN34_INTERNAL_e510dfde_4_k_cu_c1ee43bb4cuda3std3__436_GLOBAL__N__e510dfde_4_k_cu_c1ee43bb6ignoreE - _ZN34_INTERNAL_e510dfde_4_k_cu_c1ee43bb4cuda3std6ranges3__45__cpo5beginE)
_ZN34_INTERNAL_e510dfde_4_k_cu_c1ee43bb4cuda3std6ranges3__45__cpo5beginE:
	.zero		1
	.type		_ZN34_INTERNAL_e510dfde_4_k_cu_c1ee43bb4cuda3std3__436_GLOBAL__N__e510dfde_4_k_cu_c1ee43bb6ignoreE,@object
	.size		_ZN34_INTERNAL_e510dfde_4_k_cu_c1ee43bb4cuda3std3__436_GLOBAL__N__e510dfde_4_k_cu_c1ee43bb6ignoreE,(_ZN34_INTERNAL_e510dfde_4_k_cu_c1ee43bb4cuda3std6ranges3__45__cpo4dataE - _ZN34_INTERNAL_e510dfde_4_k_cu_c1ee43bb4cuda3std3__436_GLOBAL__N__e510dfde_4_k_cu_c1ee43bb6ignoreE)
_ZN34_INTERNAL_e510dfde_4_k_cu_c1ee43bb4cuda3std3__436_GLOBAL__N__e510dfde_4_k_cu_c1ee43bb6ignoreE:
	.zero		1
	.type		_ZN34_INTERNAL_e510dfde_4_k_cu_c1ee43bb4cuda3std6ranges3__45__cpo4dataE,@object
	.size		_ZN34_INTERNAL_e510dfde_4_k_cu_c1ee43bb4cuda3std6ranges3__45__cpo4dataE,(_ZN34_INTERNAL_e510dfde_4_k_cu_c1ee43bb6thrust24THRUST_300001_SM_1000_NS12placeholders2_7E - _ZN34_INTERNAL_e510dfde_4_k_cu_c1ee43bb4cuda3std6ranges3__45__cpo4dataE)
_ZN34_INTERNAL_e510dfde_4_k_cu_c1ee43bb4cuda3std6ranges3__45__cpo4dataE:
	.zero		1
	.type		_ZN34_INTERNAL_e510dfde_4_k_cu_c1ee43bb6thrust24THRUST_300001_SM_1000_NS12placeholders2_7E,@object
	.size		_ZN34_INTERNAL_e510dfde_4_k_cu_c1ee43bb6thrust24THRUST_300001_SM_1000_NS12placeholders2_7E,(_ZN34_INTERNAL_e510dfde_4_k_cu_c1ee43bb4cuda3std3__45__cpo6rbeginE - _ZN34_INTERNAL_e510dfde_4_k_cu_c1ee43bb6thrust24THRUST_300001_SM_1000_NS12placeholders2_7E)
_ZN34_INTERNAL_e510dfde_4_k_cu_c1ee43bb6thrust24THRUST_300001_SM_1000_NS12placeholders2_7E:
	.zero		1
	.type		_ZN34_INTERNAL_e510dfde_4_k_cu_c1ee43bb4cuda3std3__45__cpo6rbeginE,@object
	.size		_ZN34_INTERNAL_e510dfde_4_k_cu_c1ee43bb4cuda3std3__45__cpo6rbeginE,(_ZN34_INTERNAL_e510dfde_4_k_cu_c1ee43bb4cuda3std6ranges3__45__cpo7advanceE - _ZN34_INTERNAL_e510dfde_4_k_cu_c1ee43bb4cuda3std3__45__cpo6rbeginE)
_ZN34_INTERNAL_e510dfde_4_k_cu_c1ee43bb4cuda3std3__45__cpo6rbeginE:
	.zero		1
	.type		_ZN34_INTERNAL_e510dfde_4_k_cu_c1ee43bb4cuda3std6ranges3__45__cpo7advanceE,@object
	.size		_ZN34_INTERNAL_e510dfde_4_k_cu_c1ee43bb4cuda3std6ranges3__45__cpo7advanceE,(_ZN34_INTERNAL_e510dfde_4_k_cu_c1ee43bb4cuda3std3__47nulloptE - _ZN34_INTERNAL_e510dfde_4_k_cu_c1ee43bb4cuda3std6ranges3__45__cpo7advanceE)
_ZN34_INTERNAL_e510dfde_4_k_cu_c1ee43bb4cuda3std6ranges3__45__cpo7advanceE:
	.zero		1
	.type		_ZN34_INTERNAL_e510dfde_4_k_cu_c1ee43bb4cuda3std3__47nulloptE,@object
	.size		_ZN34_INTERNAL_e510dfde_4_k_cu_c1ee43bb4cuda3std3__47nulloptE,(_ZN34_INTERNAL_e510dfde_4_k_cu_c1ee43bb4cuda3std6ranges3__45__cpo8distanceE - _ZN34_INTERNAL_e510dfde_4_k_cu_c1ee43bb4cuda3std3__47nulloptE)
_ZN34_INTERNAL_e510dfde_4_k_cu_c1ee43bb4cuda3std3__47nulloptE:
	.zero		1
	.type		_ZN34_INTERNAL_e510dfde_4_k_cu_c1ee43bb4cuda3std6ranges3__45__cpo8distanceE,@object
	.size		_ZN34_INTERNAL_e510dfde_4_k_cu_c1ee43bb4cuda3std6ranges3__45__cpo8distanceE,(_ZN34_INTERNAL_e510dfde_4_k_cu_c1ee43bb6thrust24THRUST_300001_SM_1000_NS12placeholders2_6E - _ZN34_INTERNAL_e510dfde_4_k_cu_c1ee43bb4cuda3std6ranges3__45__cpo8distanceE)
_ZN34_INTERNAL_e510dfde_4_k_cu_c1ee43bb4cuda3std6ranges3__45__cpo8distanceE:
	.zero		1
	.type		_ZN34_INTERNAL_e510dfde_4_k_cu_c1ee43bb6thrust24THRUST_300001_SM_1000_NS12placeholders2_6E,@object
	.size		_ZN34_INTERNAL_e510dfde_4_k_cu_c1ee43bb6thrust24THRUST_300001_SM_1000_NS12placeholders2_6E,(_ZN34_INTERNAL_e510dfde_4_k_cu_c1ee43bb4cuda3std3__45__cpo4cendE - _ZN34_INTERNAL_e510dfde_4_k_cu_c1ee43bb6thrust24THRUST_300001_SM_1000_NS12placeholders2_6E)
_ZN34_INTERNAL_e510dfde_4_k_cu_c1ee43bb6thrust24THRUST_300001_SM_1000_NS12placeholders2_6E:
	.zero		1
	.type		_ZN34_INTERNAL_e510dfde_4_k_cu_c1ee43bb4cuda3std3__45__cpo4cendE,@object
	.size		_ZN34_INTERNAL_e510dfde_4_k_cu_c1ee43bb4cuda3std3__45__cpo4cendE,(_ZN34_INTERNAL_e510dfde_4_k_cu_c1ee43bb4cuda3std6ranges3__45__cpo4cendE - _ZN34_INTERNAL_e510dfde_4_k_cu_c1ee43bb4cuda3std3__45__cpo4cendE)
_ZN34_INTERNAL_e510dfde_4_k_cu_c1ee43bb4cuda3std3__45__cpo4cendE:
	.zero		1
	.type		_ZN34_INTERNAL_e510dfde_4_k_cu_c1ee43bb4cuda3std6ranges3__45__cpo4cendE,@object
	.size		_ZN34_INTERNAL_e510dfde_4_k_cu_c1ee43bb4cuda3std6ranges3__45__cpo4cendE,(_ZN34_INTERNAL_e510dfde_4_k_cu_c1ee43bb4cuda3std3__420unreachable_sentinelE - _ZN34_INTERNAL_e510dfde_4_k_cu_c1ee43bb4cuda3std6ranges3__45__cpo4cendE)
_ZN34_INTERNAL_e510dfde_4_k_cu_c1ee43bb4cuda3std6ranges3__45__cpo4cendE:
	.zero		1
	.type		_ZN34_INTERNAL_e510dfde_4_k_cu_c1ee43bb4cuda3std3__420unreachable_sentinelE,@object
	.size		_ZN34_INTERNAL_e510dfde_4_k_cu_c1ee43bb4cuda3std3__420unreachable_sentinelE,(_ZN34_INTERNAL_e510dfde_4_k_cu_c1ee43bb4cuda3std6ranges3__45__cpo5ssizeE - _ZN34_INTERNAL_e510dfde_4_k_cu_c1ee43bb4cuda3std3__420unreachable_sentinelE)
_ZN34_INTERNAL_e510dfde_4_k_cu_c1ee43bb4cuda3std3__420unreachable_sentinelE:
	.zero		1
	.type		_ZN34_INTERNAL_e510dfde_4_k_cu_c1ee43bb4cuda3std6ranges3__45__cpo5ssizeE,@object
	.size		_ZN34_INTERNAL_e510dfde_4_k_cu_c1ee43bb4cuda3std6ranges3__45__cpo5ssizeE,(_ZN34_INTERNAL_e510dfde_4_k_cu_c1ee43bb6thrust24THRUST_300001_SM_1000_NS12placeholders3_10E - _ZN34_INTERNAL_e510dfde_4_k_cu_c1ee43bb4cuda3std6ranges3__45__cpo5ssizeE)
_ZN34_INTERNAL_e510dfde_4_k_cu_c1ee43bb4cuda3std6ranges3__45__cpo5ssizeE:
	.zero		1
	.type		_ZN34_INTERNAL_e510dfde_4_k_cu_c1ee43bb6thrust24THRUST_300001_SM_1000_NS12placeholders3_10E,@object
	.size		_ZN34_INTERNAL_e510dfde_4_k_cu_c1ee43bb6thrust24THRUST_300001_SM_1000_NS12placeholders3_10E,(_ZN34_INTERNAL_e510dfde_4_k_cu_c1ee43bb4cuda3std3__45__cpo5crendE - _ZN34_INTERNAL_e510dfde_4_k_cu_c1ee43bb6thrust24THRUST_300001_SM_1000_NS12placeholders3_10E)
_ZN34_INTERNAL_e510dfde_4_k_cu_c1ee43bb6thrust24THRUST_300001_SM_1000_NS12placeholders3_10E:
	.zero		1
	.type		_ZN34_INTERNAL_e510dfde_4_k_cu_c1ee43bb4cuda3std3__45__cpo5crendE,@object
	.size		_ZN34_INTERNAL_e510dfde_4_k_cu_c1ee43bb4cuda3std3__45__cpo5crendE,(_ZN34_INTERNAL_e510dfde_4_k_cu_c1ee43bb4cuda3std6ranges3__45__cpo4prevE - _ZN34_INTERNAL_e510dfde_4_k_cu_c1ee43bb4cuda3std3__45__cpo5crendE)
_ZN34_INTERNAL_e510dfde_4_k_cu_c1ee43bb4cuda3std3__45__cpo5crendE:
	.zero		1
	.type		_ZN34_INTERNAL_e510dfde_4_k_cu_c1ee43bb4cuda3std6ranges3__45__cpo4prevE,@object
	.size		_ZN34_INTERNAL_e510dfde_4_k_cu_c1ee43bb4cuda3std6ranges3__45__cpo4prevE,(_ZN34_INTERNAL_e510dfde_4_k_cu_c1ee43bb4cuda3std6ranges3__45__cpo9iter_moveE - _ZN34_INTERNAL_e510dfde_4_k_cu_c1ee43bb4cuda3std6ranges3__45__cpo4prevE)
_ZN34_INTERNAL_e510dfde_4_k_cu_c1ee43bb4cuda3std6ranges3__45__cpo4prevE:
	.zero		1
	.type		_ZN34_INTERNAL_e510dfde_4_k_cu_c1ee43bb4cuda3std6ranges3__45__cpo9iter_moveE,@object
	.size		_ZN34_INTERNAL_e510dfde_4_k_cu_c1ee43bb4cuda3std6ranges3__45__cpo9iter_moveE,(_ZN34_INTERNAL_e510dfde_4_k_cu_c1ee43bb6thrust24THRUST_300001_SM_1000_NS12placeholders2_2E - _ZN34_INTERNAL_e510dfde_4_k_cu_c1ee43bb4cuda3std6ranges3__45__cpo9iter_moveE)
_ZN34_INTERNAL_e510dfde_4_k_cu_c1ee43bb4cuda3std6ranges3__45__cpo9iter_moveE:
	.zero		1
	.type		_ZN34_INTERNAL_e510dfde_4_k_cu_c1ee43bb6thrust24THRUST_300001_SM_1000_NS12placeholders2_2E,@object
	.size		_ZN34_INTERNAL_e510dfde_4_k_cu_c1ee43bb6thrust24THRUST_300001_SM_1000_NS12placeholders2_2E,(_ZN34_INTERNAL_e510dfde_4_k_cu_c1ee43bb6thrust24THRUST_300001_SM_1000_NS12placeholders2_4E - _ZN34_INTERNAL_e510dfde_4_k_cu_c1ee43bb6thrust24THRUST_300001_SM_1000_NS12placeholders2_2E)
_ZN34_INTERNAL_e510dfde_4_k_cu_c1ee43bb6thrust24THRUST_300001_SM_1000_NS12placeholders2_2E:
	.zero		1
	.type		_ZN34_INTERNAL_e510dfde_4_k_cu_c1ee43bb6thrust24THRUST_300001_SM_1000_NS12placeholders2_4E,@object
	.size		_ZN34_INTERNAL_e510dfde_4_k_cu_c1ee43bb6thrust24THRUST_300001_SM_1000_NS12placeholders2_4E,(_ZN34_INTERNAL_e510dfde_4_k_cu_c1ee43bb4cuda3std3__45__cpo3endE - _ZN34_INTERNAL_e510dfde_4_k_cu_c1ee43bb6thrust24THRUST_300001_SM_1000_NS12placeholders2_4E)
_ZN34_INTERNAL_e510dfde_4_k_cu_c1ee43bb6thrust24THRUST_300001_SM_1000_NS12placeholders2_4E:
	.zero		1
	.type		_ZN34_INTERNAL_e510dfde_4_k_cu_c1ee43bb4cuda3std3__45__cpo3endE,@object
	.size		_ZN34_INTERNAL_e510dfde_4_k_cu_c1ee43bb4cuda3std3__45__cpo3endE,(_ZN34_INTERNAL_e510dfde_4_k_cu_c1ee43bb4cuda3std6ranges3__45__cpo3endE - _ZN34_INTERNAL_e510dfde_4_k_cu_c1ee43bb4cuda3std3__45__cpo3endE)
_ZN34_INTERNAL_e510dfde_4_k_cu_c1ee43bb4cuda3std3__45__cpo3endE:
	.zero		1
	.type		_ZN34_INTERNAL_e510dfde_4_k_cu_c1ee43bb4cuda3std6ranges3__45__cpo3endE,@object
	.size		_ZN34_INTERNAL_e510dfde_4_k_cu_c1ee43bb4cuda3std6ranges3__45__cpo3endE,(_ZN34_INTERNAL_e510dfde_4_k_cu_c1ee43bb4cuda3std3__419piecewise_constructE - _ZN34_INTERNAL_e510dfde_4_k_cu_c1ee43bb4cuda3std6ranges3__45__cpo3endE)
_ZN34_INTERNAL_e510dfde_4_k_cu_c1ee43bb4cuda3std6ranges3__45__cpo3endE:
	.zero		1
	.type		_ZN34_INTERNAL_e510dfde_4_k_cu_c1ee43bb4cuda3std3__419piecewise_constructE,@object
	.size		_ZN34_INTERNAL_e510dfde_4_k_cu_c1ee43bb4cuda3std3__419piecewise_constructE,(_ZN34_INTERNAL_e510dfde_4_k_cu_c1ee43bb4cuda3std6ranges3__45__cpo5cdataE - _ZN34_INTERNAL_e510dfde_4_k_cu_c1ee43bb4cuda3std3__419piecewise_constructE)
_ZN34_INTERNAL_e510dfde_4_k_cu_c1ee43bb4cuda3std3__419piecewise_constructE:
	.zero		1
	.type		_ZN34_INTERNAL_e510dfde_4_k_cu_c1ee43bb4cuda3std6ranges3__45__cpo5cdataE,@object
	.size		_ZN34_INTERNAL_e510dfde_4_k_cu_c1ee43bb4cuda3std6ranges3__45__cpo5cdataE,(_ZN34_INTERNAL_e510dfde_4_k_cu_c1ee43bb6thrust24THRUST_300001_SM_1000_NS12placeholders2_8E - _ZN34_INTERNAL_e510dfde_4_k_cu_c1ee43bb4cuda3std6ranges3__45__cpo5cdataE)
_ZN34_INTERNAL_e510dfde_4_k_cu_c1ee43bb4cuda3std6ranges3__45__cpo5cdataE:
	.zero		1
	.type		_ZN34_INTERNAL_e510dfde_4_k_cu_c1ee43bb6thrust24THRUST_300001_SM_1000_NS12placeholders2_8E,@object
	.size		_ZN34_INTERNAL_e510dfde_4_k_cu_c1ee43bb6thrust24THRUST_300001_SM_1000_NS12placeholders2_8E,(_ZN34_INTERNAL_e510dfde_4_k_cu_c1ee43bb4cuda3std3__45__cpo4rendE - _ZN34_INTERNAL_e510dfde_4_k_cu_c1ee43bb6thrust24THRUST_300001_SM_1000_NS12placeholders2_8E)
_ZN34_INTERNAL_e510dfde_4_k_cu_c1ee43bb6thrust24THRUST_300001_SM_1000_NS12placeholders2_8E:
	.zero		1
	.type		_ZN34_INTERNAL_e510dfde_4_k_cu_c1ee43bb4cuda3std3__45__cpo4rendE,@object
	.size		_ZN34_INTERNAL_e510dfde_4_k_cu_c1ee43bb4cuda3std3__45__cpo4rendE,(_ZN34_INTERNAL_e510dfde_4_k_cu_c1ee43bb4cuda3std6ranges3__45__cpo9iter_swapE - _ZN34_INTERNAL_e510dfde_4_k_cu_c1ee43bb4cuda3std3__45__cpo4rendE)
_ZN34_INTERNAL_e510dfde_4_k_cu_c1ee43bb4cuda3std3__45__cpo4rendE:
	.zero		1
	.type		_ZN34_INTERNAL_e510dfde_4_k_cu_c1ee43bb4cuda3std6ranges3__45__cpo9iter_swapE,@object
	.size		_ZN34_INTERNAL_e510dfde_4_k_cu_c1ee43bb4cuda3std6ranges3__45__cpo9iter_swapE,(_ZN34_INTERNAL_e510dfde_4_k_cu_c1ee43bb4cuda3std3__48unexpectE - _ZN34_INTERNAL_e510dfde_4_k_cu_c1ee43bb4cuda3std6ranges3__45__cpo9iter_swapE)
_ZN34_INTERNAL_e510dfde_4_k_cu_c1ee43bb4cuda3std6ranges3__45__cpo9iter_swapE:
	.zero		1
	.type		_ZN34_INTERNAL_e510dfde_4_k_cu_c1ee43bb4cuda3std3__48unexpectE,@object
	.size		_ZN34_INTERNAL_e510dfde_4_k_cu_c1ee43bb4cuda3std3__48unexpectE,(_ZN34_INTERNAL_e510dfde_4_k_cu_c1ee43bb6thrust24THRUST_300001_SM_1000_NS6system6detail10sequential3seqE - _ZN34_INTERNAL_e510dfde_4_k_cu_c1ee43bb4cuda3std3__48unexpectE)
_ZN34_INTERNAL_e510dfde_4_k_cu_c1ee43bb4cuda3std3__48unexpectE:
	.zero		1
	.type		_ZN34_INTERNAL_e510dfde_4_k_cu_c1ee43bb6thrust24THRUST_300001_SM_1000_NS6system6detail10sequential3seqE,@object
	.size		_ZN34_INTERNAL_e510dfde_4_k_cu_c1ee43bb6thrust24THRUST_300001_SM_1000_NS6system6detail10sequential3seqE,(.L_29 - _ZN34_INTERNAL_e510dfde_4_k_cu_c1ee43bb6thrust24THRUST_300001_SM_1000_NS6system6detail10sequential3seqE)
_ZN34_INTERNAL_e510dfde_4_k_cu_c1ee43bb6thrust24THRUST_300001_SM_1000_NS6system6detail10sequential3seqE:
	.zero		1
.L_29:


//--------------------- .nv.shared._Z16BlockSortKernel2PiS_S_ii --------------------------
	.section	.nv.shared._Z16BlockSortKernel2PiS_S_ii,"aw",@nobits
	.sectionflags	@""
	.align	16
.nv.shared._Z16BlockSortKernel2PiS_S_ii:
	.zero		2208


//--------------------- .nv.constant0._ZN3cub18CUB_300001_SM_10006detail11EmptyKernelIvEEvv --------------------------
	.section	.nv.constant0._ZN3cub18CUB_300001_SM_10006detail11EmptyKernelIvEEvv,"a",@progbits
	.sectionflags	@""
	.align	4
.nv.constant0._ZN3cub18CUB_300001_SM_10006detail11EmptyKernelIvEEvv:
	.zero		896


//--------------------- .nv.constant0._Z16BlockSortKernel2PiS_S_ii --------------------------
	.section	.nv.constant0._Z16BlockSortKernel2PiS_S_ii,"a",@progbits
	.sectionflags	@""
	.align	4
.nv.constant0._Z16BlockSortKernel2PiS_S_ii:
	.zero		928


//--------------------- SYMBOLS --------------------------

	.type		.nv.reservedSmem.offset0,@object
	.size		.nv.reservedSmem.offset0,0x4
	.type		.nv.reservedSmem.cap,@object
	.size		.nv.reservedSmem.cap,0x4
